//
// Generated by NVIDIA NVVM Compiler
//
// Compiler Build ID: CL-36424714
// Cuda compilation tools, release 13.0, V13.0.88
// Based on NVVM 20.0.0
//

.version 9.0
.target sm_100
.address_size 64

	// .globl	_Z21aes128_encrypt_kernelPhS_S_
.const .align 1 .b8 d_sbox[256];
.const .align 1 .b8 d_inv_sbox[256];

.visible .entry _Z21aes128_encrypt_kernelPhS_S_(
	.param .u64 .ptr .align 1 _Z21aes128_encrypt_kernelPhS_S__param_0,
	.param .u64 .ptr .align 1 _Z21aes128_encrypt_kernelPhS_S__param_1,
	.param .u64 .ptr .align 1 _Z21aes128_encrypt_kernelPhS_S__param_2
)
{
	.reg .pred 	%p<67>;
	.reg .b16 	%rs<959>;
	.reg .b32 	%r<11>;
	.reg .b64 	%rd<114>;

	ld.param.u64 	%rd3, [_Z21aes128_encrypt_kernelPhS_S__param_0];
	ld.param.u64 	%rd5, [_Z21aes128_encrypt_kernelPhS_S__param_2];
	cvta.to.global.u64 	%rd1, %rd5;
	mov.u32 	%r5, %ctaid.x;
	mov.u32 	%r6, %ntid.x;
	mov.u32 	%r7, %tid.x;
	mad.lo.s32 	%r1, %r5, %r6, %r7;
	setp.gt.s32 	%p1, %r1, 655359;
	@%p1 bra 	$L__BB0_100;
	cvta.to.global.u64 	%rd6, %rd3;
	shl.b32 	%r2, %r1, 4;
	cvt.s64.s32 	%rd7, %r2;
	add.s64 	%rd8, %rd6, %rd7;
	ld.global.u8 	%rs304, [%rd8];
	ld.global.u8 	%rs305, [%rd8+1];
	ld.global.u8 	%rs306, [%rd8+2];
	ld.global.u8 	%rs307, [%rd8+3];
	ld.global.u8 	%rs308, [%rd8+4];
	ld.global.u8 	%rs309, [%rd8+5];
	ld.global.u8 	%rs310, [%rd8+6];
	ld.global.u8 	%rs311, [%rd8+7];
	ld.global.u8 	%rs312, [%rd8+8];
	ld.global.u8 	%rs313, [%rd8+9];
	ld.global.u8 	%rs314, [%rd8+10];
	ld.global.u8 	%rs315, [%rd8+11];
	ld.global.u8 	%rs316, [%rd8+12];
	ld.global.u8 	%rs317, [%rd8+13];
	ld.global.u8 	%rs318, [%rd8+14];
	ld.global.u8 	%rs319, [%rd8+15];
	ld.global.u8 	%rs320, [%rd1];
	xor.b16  	%rs830, %rs304, %rs320;
	ld.global.u8 	%rs321, [%rd1+1];
	xor.b16  	%rs829, %rs305, %rs321;
	ld.global.u8 	%rs322, [%rd1+2];
	xor.b16  	%rs828, %rs306, %rs322;
	ld.global.u8 	%rs323, [%rd1+3];
	xor.b16  	%rs827, %rs307, %rs323;
	ld.global.u8 	%rs324, [%rd1+4];
	xor.b16  	%rs826, %rs308, %rs324;
	ld.global.u8 	%rs325, [%rd1+5];
	xor.b16  	%rs825, %rs309, %rs325;
	ld.global.u8 	%rs326, [%rd1+6];
	xor.b16  	%rs824, %rs310, %rs326;
	ld.global.u8 	%rs327, [%rd1+7];
	xor.b16  	%rs823, %rs311, %rs327;
	ld.global.u8 	%rs328, [%rd1+8];
	xor.b16  	%rs822, %rs312, %rs328;
	ld.global.u8 	%rs329, [%rd1+9];
	xor.b16  	%rs821, %rs313, %rs329;
	ld.global.u8 	%rs330, [%rd1+10];
	xor.b16  	%rs820, %rs314, %rs330;
	ld.global.u8 	%rs331, [%rd1+11];
	xor.b16  	%rs819, %rs315, %rs331;
	ld.global.u8 	%rs332, [%rd1+12];
	xor.b16  	%rs818, %rs316, %rs332;
	ld.global.u8 	%rs333, [%rd1+13];
	xor.b16  	%rs817, %rs317, %rs333;
	ld.global.u8 	%rs334, [%rd1+14];
	xor.b16  	%rs816, %rs318, %rs334;
	ld.global.u8 	%rs335, [%rd1+15];
	xor.b16  	%rs815, %rs319, %rs335;
	mov.b32 	%r10, 1;
	mov.u64 	%rd11, d_sbox;
$L__BB0_2:
	cvt.u64.u16 	%rd9, %rs830;
	and.b64  	%rd10, %rd9, 255;
	add.s64 	%rd12, %rd11, %rd10;
	ld.const.u8 	%rs33, [%rd12];
	cvt.u64.u16 	%rd13, %rs829;
	and.b64  	%rd14, %rd13, 255;
	add.s64 	%rd15, %rd11, %rd14;
	ld.const.u8 	%rs34, [%rd15];
	cvt.u64.u16 	%rd16, %rs828;
	and.b64  	%rd17, %rd16, 255;
	add.s64 	%rd18, %rd11, %rd17;
	ld.const.u8 	%rs35, [%rd18];
	cvt.u64.u16 	%rd19, %rs827;
	and.b64  	%rd20, %rd19, 255;
	add.s64 	%rd21, %rd11, %rd20;
	ld.const.u8 	%rs36, [%rd21];
	cvt.u64.u16 	%rd22, %rs826;
	and.b64  	%rd23, %rd22, 255;
	add.s64 	%rd24, %rd11, %rd23;
	ld.const.u8 	%rs37, [%rd24];
	cvt.u64.u16 	%rd25, %rs825;
	and.b64  	%rd26, %rd25, 255;
	add.s64 	%rd27, %rd11, %rd26;
	ld.const.u8 	%rs38, [%rd27];
	cvt.u64.u16 	%rd28, %rs824;
	and.b64  	%rd29, %rd28, 255;
	add.s64 	%rd30, %rd11, %rd29;
	ld.const.u8 	%rs39, [%rd30];
	cvt.u64.u16 	%rd31, %rs823;
	and.b64  	%rd32, %rd31, 255;
	add.s64 	%rd33, %rd11, %rd32;
	ld.const.u8 	%rs40, [%rd33];
	cvt.u64.u16 	%rd34, %rs822;
	and.b64  	%rd35, %rd34, 255;
	add.s64 	%rd36, %rd11, %rd35;
	ld.const.u8 	%rs41, [%rd36];
	cvt.u64.u16 	%rd37, %rs821;
	and.b64  	%rd38, %rd37, 255;
	add.s64 	%rd39, %rd11, %rd38;
	ld.const.u8 	%rs42, [%rd39];
	cvt.u64.u16 	%rd40, %rs820;
	and.b64  	%rd41, %rd40, 255;
	add.s64 	%rd42, %rd11, %rd41;
	ld.const.u8 	%rs43, [%rd42];
	cvt.u64.u16 	%rd43, %rs819;
	and.b64  	%rd44, %rd43, 255;
	add.s64 	%rd45, %rd11, %rd44;
	ld.const.u8 	%rs44, [%rd45];
	cvt.u64.u16 	%rd46, %rs818;
	and.b64  	%rd47, %rd46, 255;
	add.s64 	%rd48, %rd11, %rd47;
	ld.const.u8 	%rs45, [%rd48];
	cvt.u64.u16 	%rd49, %rs817;
	and.b64  	%rd50, %rd49, 255;
	add.s64 	%rd51, %rd11, %rd50;
	ld.const.u8 	%rs46, [%rd51];
	cvt.u64.u16 	%rd52, %rs816;
	and.b64  	%rd53, %rd52, 255;
	add.s64 	%rd54, %rd11, %rd53;
	ld.const.u8 	%rs47, [%rd54];
	cvt.u64.u16 	%rd55, %rs815;
	and.b64  	%rd56, %rd55, 255;
	add.s64 	%rd57, %rd11, %rd56;
	ld.const.u8 	%rs48, [%rd57];
	setp.eq.s16 	%p2, %rs33, 0;
	mov.b16 	%rs834, 0;
	@%p2 bra 	$L__BB0_5;
	mov.b16 	%rs832, 2;
	mov.b16 	%rs834, 0;
	mov.u16 	%rs833, %rs33;
$L__BB0_4:
	and.b16  	%rs339, %rs833, 255;
	and.b16  	%rs340, %rs833, 1;
	neg.s16 	%rs341, %rs340;
	and.b16  	%rs342, %rs341, %rs832;
	cvt.s16.s8 	%rs343, %rs832;
	xor.b16  	%rs834, %rs342, %rs834;
	shl.b16 	%rs344, %rs832, 1;
	shr.u16 	%rs345, %rs343, 7;
	and.b16  	%rs346, %rs345, 27;
	xor.b16  	%rs832, %rs346, %rs344;
	shr.u16 	%rs833, %rs339, 1;
	setp.gt.u16 	%p3, %rs339, 1;
	@%p3 bra 	$L__BB0_4;
$L__BB0_5:
	setp.eq.s16 	%p4, %rs38, 0;
	mov.b16 	%rs838, 0;
	@%p4 bra 	$L__BB0_8;
	mov.b16 	%rs836, 3;
	mov.b16 	%rs838, 0;
	mov.u16 	%rs837, %rs38;
$L__BB0_7:
	and.b16  	%rs351, %rs837, 255;
	and.b16  	%rs352, %rs837, 1;
	neg.s16 	%rs353, %rs352;
	and.b16  	%rs354, %rs353, %rs836;
	cvt.s16.s8 	%rs355, %rs836;
	xor.b16  	%rs838, %rs354, %rs838;
	shl.b16 	%rs356, %rs836, 1;
	shr.u16 	%rs357, %rs355, 7;
	and.b16  	%rs358, %rs357, 27;
	xor.b16  	%rs836, %rs358, %rs356;
	shr.u16 	%rs837, %rs351, 1;
	setp.gt.u16 	%p5, %rs351, 1;
	@%p5 bra 	$L__BB0_7;
$L__BB0_8:
	setp.eq.s16 	%p6, %rs38, 0;
	xor.b16  	%rs63, %rs838, %rs834;
	mov.b16 	%rs842, 0;
	@%p6 bra 	$L__BB0_11;
	mov.b16 	%rs840, 2;
	mov.b16 	%rs842, 0;
	mov.u16 	%rs841, %rs38;
$L__BB0_10:
	and.b16  	%rs363, %rs841, 255;
	and.b16  	%rs364, %rs841, 1;
	neg.s16 	%rs365, %rs364;
	and.b16  	%rs366, %rs365, %rs840;
	cvt.s16.s8 	%rs367, %rs840;
	xor.b16  	%rs842, %rs366, %rs842;
	shl.b16 	%rs368, %rs840, 1;
	shr.u16 	%rs369, %rs367, 7;
	and.b16  	%rs370, %rs369, 27;
	xor.b16  	%rs840, %rs370, %rs368;
	shr.u16 	%rs841, %rs363, 1;
	setp.gt.u16 	%p7, %rs363, 1;
	@%p7 bra 	$L__BB0_10;
$L__BB0_11:
	setp.eq.s16 	%p8, %rs43, 0;
	mov.b16 	%rs846, 0;
	@%p8 bra 	$L__BB0_14;
	mov.b16 	%rs844, 3;
	mov.b16 	%rs846, 0;
	mov.u16 	%rs845, %rs43;
$L__BB0_13:
	and.b16  	%rs375, %rs845, 255;
	and.b16  	%rs376, %rs845, 1;
	neg.s16 	%rs377, %rs376;
	and.b16  	%rs378, %rs377, %rs844;
	cvt.s16.s8 	%rs379, %rs844;
	xor.b16  	%rs846, %rs378, %rs846;
	shl.b16 	%rs380, %rs844, 1;
	shr.u16 	%rs381, %rs379, 7;
	and.b16  	%rs382, %rs381, 27;
	xor.b16  	%rs844, %rs382, %rs380;
	shr.u16 	%rs845, %rs375, 1;
	setp.gt.u16 	%p9, %rs375, 1;
	@%p9 bra 	$L__BB0_13;
$L__BB0_14:
	setp.eq.s16 	%p10, %rs43, 0;
	xor.b16  	%rs78, %rs842, %rs846;
	mov.b16 	%rs850, 0;
	@%p10 bra 	$L__BB0_17;
	mov.b16 	%rs848, 2;
	mov.b16 	%rs850, 0;
	mov.u16 	%rs849, %rs43;
$L__BB0_16:
	and.b16  	%rs387, %rs849, 255;
	and.b16  	%rs388, %rs849, 1;
	neg.s16 	%rs389, %rs388;
	and.b16  	%rs390, %rs389, %rs848;
	cvt.s16.s8 	%rs391, %rs848;
	xor.b16  	%rs850, %rs390, %rs850;
	shl.b16 	%rs392, %rs848, 1;
	shr.u16 	%rs393, %rs391, 7;
	and.b16  	%rs394, %rs393, 27;
	xor.b16  	%rs848, %rs394, %rs392;
	shr.u16 	%rs849, %rs387, 1;
	setp.gt.u16 	%p11, %rs387, 1;
	@%p11 bra 	$L__BB0_16;
$L__BB0_17:
	setp.eq.s16 	%p12, %rs48, 0;
	mov.b16 	%rs854, 0;
	@%p12 bra 	$L__BB0_20;
	mov.b16 	%rs852, 3;
	mov.b16 	%rs854, 0;
	mov.u16 	%rs853, %rs48;
$L__BB0_19:
	and.b16  	%rs399, %rs853, 255;
	and.b16  	%rs400, %rs853, 1;
	neg.s16 	%rs401, %rs400;
	and.b16  	%rs402, %rs401, %rs852;
	cvt.s16.s8 	%rs403, %rs852;
	xor.b16  	%rs854, %rs402, %rs854;
	shl.b16 	%rs404, %rs852, 1;
	shr.u16 	%rs405, %rs403, 7;
	and.b16  	%rs406, %rs405, 27;
	xor.b16  	%rs852, %rs406, %rs404;
	shr.u16 	%rs853, %rs399, 1;
	setp.gt.u16 	%p13, %rs399, 1;
	@%p13 bra 	$L__BB0_19;
$L__BB0_20:
	setp.eq.s16 	%p14, %rs33, 0;
	xor.b16  	%rs93, %rs850, %rs854;
	mov.b16 	%rs858, 0;
	@%p14 bra 	$L__BB0_23;
	mov.b16 	%rs856, 3;
	mov.b16 	%rs858, 0;
	mov.u16 	%rs857, %rs33;
$L__BB0_22:
	and.b16  	%rs410, %rs857, 255;
	and.b16  	%rs411, %rs857, 1;
	neg.s16 	%rs412, %rs411;
	and.b16  	%rs413, %rs412, %rs856;
	cvt.s16.s8 	%rs414, %rs856;
	xor.b16  	%rs858, %rs413, %rs858;
	shl.b16 	%rs415, %rs856, 1;
	shr.u16 	%rs416, %rs414, 7;
	and.b16  	%rs417, %rs416, 27;
	xor.b16  	%rs856, %rs417, %rs415;
	shr.u16 	%rs857, %rs410, 1;
	setp.gt.u16 	%p15, %rs410, 1;
	@%p15 bra 	$L__BB0_22;
$L__BB0_23:
	setp.eq.s16 	%p16, %rs48, 0;
	mov.b16 	%rs862, 0;
	@%p16 bra 	$L__BB0_26;
	mov.b16 	%rs860, 2;
	mov.b16 	%rs862, 0;
	mov.u16 	%rs861, %rs48;
$L__BB0_25:
	and.b16  	%rs422, %rs861, 255;
	and.b16  	%rs423, %rs861, 1;
	neg.s16 	%rs424, %rs423;
	and.b16  	%rs425, %rs424, %rs860;
	cvt.s16.s8 	%rs426, %rs860;
	xor.b16  	%rs862, %rs425, %rs862;
	shl.b16 	%rs427, %rs860, 1;
	shr.u16 	%rs428, %rs426, 7;
	and.b16  	%rs429, %rs428, 27;
	xor.b16  	%rs860, %rs429, %rs427;
	shr.u16 	%rs861, %rs422, 1;
	setp.gt.u16 	%p17, %rs422, 1;
	@%p17 bra 	$L__BB0_25;
$L__BB0_26:
	xor.b16  	%rs108, %rs858, %rs862;
	setp.eq.s16 	%p18, %rs37, 0;
	mov.b16 	%rs866, 0;
	@%p18 bra 	$L__BB0_29;
	mov.b16 	%rs864, 2;
	mov.b16 	%rs866, 0;
	mov.u16 	%rs865, %rs37;
$L__BB0_28:
	and.b16  	%rs434, %rs865, 255;
	and.b16  	%rs435, %rs865, 1;
	neg.s16 	%rs436, %rs435;
	and.b16  	%rs437, %rs436, %rs864;
	cvt.s16.s8 	%rs438, %rs864;
	xor.b16  	%rs866, %rs437, %rs866;
	shl.b16 	%rs439, %rs864, 1;
	shr.u16 	%rs440, %rs438, 7;
	and.b16  	%rs441, %rs440, 27;
	xor.b16  	%rs864, %rs441, %rs439;
	shr.u16 	%rs865, %rs434, 1;
	setp.gt.u16 	%p19, %rs434, 1;
	@%p19 bra 	$L__BB0_28;
$L__BB0_29:
	setp.eq.s16 	%p20, %rs42, 0;
	mov.b16 	%rs870, 0;
	@%p20 bra 	$L__BB0_32;
	mov.b16 	%rs868, 3;
	mov.b16 	%rs870, 0;
	mov.u16 	%rs869, %rs42;
$L__BB0_31:
	and.b16  	%rs446, %rs869, 255;
	and.b16  	%rs447, %rs869, 1;
	neg.s16 	%rs448, %rs447;
	and.b16  	%rs449, %rs448, %rs868;
	cvt.s16.s8 	%rs450, %rs868;
	xor.b16  	%rs870, %rs449, %rs870;
	shl.b16 	%rs451, %rs868, 1;
	shr.u16 	%rs452, %rs450, 7;
	and.b16  	%rs453, %rs452, 27;
	xor.b16  	%rs868, %rs453, %rs451;
	shr.u16 	%rs869, %rs446, 1;
	setp.gt.u16 	%p21, %rs446, 1;
	@%p21 bra 	$L__BB0_31;
$L__BB0_32:
	setp.eq.s16 	%p22, %rs42, 0;
	xor.b16  	%rs123, %rs870, %rs866;
	mov.b16 	%rs874, 0;
	@%p22 bra 	$L__BB0_35;
	mov.b16 	%rs872, 2;
	mov.b16 	%rs874, 0;
	mov.u16 	%rs873, %rs42;
$L__BB0_34:
	and.b16  	%rs458, %rs873, 255;
	and.b16  	%rs459, %rs873, 1;
	neg.s16 	%rs460, %rs459;
	and.b16  	%rs461, %rs460, %rs872;
	cvt.s16.s8 	%rs462, %rs872;
	xor.b16  	%rs874, %rs461, %rs874;
	shl.b16 	%rs463, %rs872, 1;
	shr.u16 	%rs464, %rs462, 7;
	and.b16  	%rs465, %rs464, 27;
	xor.b16  	%rs872, %rs465, %rs463;
	shr.u16 	%rs873, %rs458, 1;
	setp.gt.u16 	%p23, %rs458, 1;
	@%p23 bra 	$L__BB0_34;
$L__BB0_35:
	setp.eq.s16 	%p24, %rs47, 0;
	mov.b16 	%rs878, 0;
	@%p24 bra 	$L__BB0_38;
	mov.b16 	%rs876, 3;
	mov.b16 	%rs878, 0;
	mov.u16 	%rs877, %rs47;
$L__BB0_37:
	and.b16  	%rs470, %rs877, 255;
	and.b16  	%rs471, %rs877, 1;
	neg.s16 	%rs472, %rs471;
	and.b16  	%rs473, %rs472, %rs876;
	cvt.s16.s8 	%rs474, %rs876;
	xor.b16  	%rs878, %rs473, %rs878;
	shl.b16 	%rs475, %rs876, 1;
	shr.u16 	%rs476, %rs474, 7;
	and.b16  	%rs477, %rs476, 27;
	xor.b16  	%rs876, %rs477, %rs475;
	shr.u16 	%rs877, %rs470, 1;
	setp.gt.u16 	%p25, %rs470, 1;
	@%p25 bra 	$L__BB0_37;
$L__BB0_38:
	setp.eq.s16 	%p26, %rs47, 0;
	xor.b16  	%rs138, %rs874, %rs878;
	mov.b16 	%rs882, 0;
	@%p26 bra 	$L__BB0_41;
	mov.b16 	%rs880, 2;
	mov.b16 	%rs882, 0;
	mov.u16 	%rs881, %rs47;
$L__BB0_40:
	and.b16  	%rs482, %rs881, 255;
	and.b16  	%rs483, %rs881, 1;
	neg.s16 	%rs484, %rs483;
	and.b16  	%rs485, %rs484, %rs880;
	cvt.s16.s8 	%rs486, %rs880;
	xor.b16  	%rs882, %rs485, %rs882;
	shl.b16 	%rs487, %rs880, 1;
	shr.u16 	%rs488, %rs486, 7;
	and.b16  	%rs489, %rs488, 27;
	xor.b16  	%rs880, %rs489, %rs487;
	shr.u16 	%rs881, %rs482, 1;
	setp.gt.u16 	%p27, %rs482, 1;
	@%p27 bra 	$L__BB0_40;
$L__BB0_41:
	setp.eq.s16 	%p28, %rs36, 0;
	mov.b16 	%rs886, 0;
	@%p28 bra 	$L__BB0_44;
	mov.b16 	%rs884, 3;
	mov.b16 	%rs886, 0;
	mov.u16 	%rs885, %rs36;
$L__BB0_43:
	and.b16  	%rs494, %rs885, 255;
	and.b16  	%rs495, %rs885, 1;
	neg.s16 	%rs496, %rs495;
	and.b16  	%rs497, %rs496, %rs884;
	cvt.s16.s8 	%rs498, %rs884;
	xor.b16  	%rs886, %rs497, %rs886;
	shl.b16 	%rs499, %rs884, 1;
	shr.u16 	%rs500, %rs498, 7;
	and.b16  	%rs501, %rs500, 27;
	xor.b16  	%rs884, %rs501, %rs499;
	shr.u16 	%rs885, %rs494, 1;
	setp.gt.u16 	%p29, %rs494, 1;
	@%p29 bra 	$L__BB0_43;
$L__BB0_44:
	setp.eq.s16 	%p30, %rs37, 0;
	xor.b16  	%rs153, %rs882, %rs886;
	mov.b16 	%rs890, 0;
	@%p30 bra 	$L__BB0_47;
	mov.b16 	%rs888, 3;
	mov.b16 	%rs890, 0;
	mov.u16 	%rs889, %rs37;
$L__BB0_46:
	and.b16  	%rs506, %rs889, 255;
	and.b16  	%rs507, %rs889, 1;
	neg.s16 	%rs508, %rs507;
	and.b16  	%rs509, %rs508, %rs888;
	cvt.s16.s8 	%rs510, %rs888;
	xor.b16  	%rs890, %rs509, %rs890;
	shl.b16 	%rs511, %rs888, 1;
	shr.u16 	%rs512, %rs510, 7;
	and.b16  	%rs513, %rs512, 27;
	xor.b16  	%rs888, %rs513, %rs511;
	shr.u16 	%rs889, %rs506, 1;
	setp.gt.u16 	%p31, %rs506, 1;
	@%p31 bra 	$L__BB0_46;
$L__BB0_47:
	setp.eq.s16 	%p32, %rs36, 0;
	mov.b16 	%rs894, 0;
	@%p32 bra 	$L__BB0_50;
	mov.b16 	%rs892, 2;
	mov.b16 	%rs894, 0;
	mov.u16 	%rs893, %rs36;
$L__BB0_49:
	and.b16  	%rs518, %rs893, 255;
	and.b16  	%rs519, %rs893, 1;
	neg.s16 	%rs520, %rs519;
	and.b16  	%rs521, %rs520, %rs892;
	cvt.s16.s8 	%rs522, %rs892;
	xor.b16  	%rs894, %rs521, %rs894;
	shl.b16 	%rs523, %rs892, 1;
	shr.u16 	%rs524, %rs522, 7;
	and.b16  	%rs525, %rs524, 27;
	xor.b16  	%rs892, %rs525, %rs523;
	shr.u16 	%rs893, %rs518, 1;
	setp.gt.u16 	%p33, %rs518, 1;
	@%p33 bra 	$L__BB0_49;
$L__BB0_50:
	xor.b16  	%rs168, %rs890, %rs894;
	setp.eq.s16 	%p34, %rs41, 0;
	mov.b16 	%rs898, 0;
	@%p34 bra 	$L__BB0_53;
	mov.b16 	%rs896, 2;
	mov.b16 	%rs898, 0;
	mov.u16 	%rs897, %rs41;
$L__BB0_52:
	and.b16  	%rs530, %rs897, 255;
	and.b16  	%rs531, %rs897, 1;
	neg.s16 	%rs532, %rs531;
	and.b16  	%rs533, %rs532, %rs896;
	cvt.s16.s8 	%rs534, %rs896;
	xor.b16  	%rs898, %rs533, %rs898;
	shl.b16 	%rs535, %rs896, 1;
	shr.u16 	%rs536, %rs534, 7;
	and.b16  	%rs537, %rs536, 27;
	xor.b16  	%rs896, %rs537, %rs535;
	shr.u16 	%rs897, %rs530, 1;
	setp.gt.u16 	%p35, %rs530, 1;
	@%p35 bra 	$L__BB0_52;
$L__BB0_53:
	setp.eq.s16 	%p36, %rs46, 0;
	mov.b16 	%rs902, 0;
	@%p36 bra 	$L__BB0_56;
	mov.b16 	%rs900, 3;
	mov.b16 	%rs902, 0;
	mov.u16 	%rs901, %rs46;
$L__BB0_55:
	and.b16  	%rs542, %rs901, 255;
	and.b16  	%rs543, %rs901, 1;
	neg.s16 	%rs544, %rs543;
	and.b16  	%rs545, %rs544, %rs900;
	cvt.s16.s8 	%rs546, %rs900;
	xor.b16  	%rs902, %rs545, %rs902;
	shl.b16 	%rs547, %rs900, 1;
	shr.u16 	%rs548, %rs546, 7;
	and.b16  	%rs549, %rs548, 27;
	xor.b16  	%rs900, %rs549, %rs547;
	shr.u16 	%rs901, %rs542, 1;
	setp.gt.u16 	%p37, %rs542, 1;
	@%p37 bra 	$L__BB0_55;
$L__BB0_56:
	setp.eq.s16 	%p38, %rs46, 0;
	xor.b16  	%rs183, %rs902, %rs898;
	mov.b16 	%rs906, 0;
	@%p38 bra 	$L__BB0_59;
	mov.b16 	%rs904, 2;
	mov.b16 	%rs906, 0;
	mov.u16 	%rs905, %rs46;
$L__BB0_58:
	and.b16  	%rs554, %rs905, 255;
	and.b16  	%rs555, %rs905, 1;
	neg.s16 	%rs556, %rs555;
	and.b16  	%rs557, %rs556, %rs904;
	cvt.s16.s8 	%rs558, %rs904;
	xor.b16  	%rs906, %rs557, %rs906;
	shl.b16 	%rs559, %rs904, 1;
	shr.u16 	%rs560, %rs558, 7;
	and.b16  	%rs561, %rs560, 27;
	xor.b16  	%rs904, %rs561, %rs559;
	shr.u16 	%rs905, %rs554, 1;
	setp.gt.u16 	%p39, %rs554, 1;
	@%p39 bra 	$L__BB0_58;
$L__BB0_59:
	setp.eq.s16 	%p40, %rs35, 0;
	mov.b16 	%rs910, 0;
	@%p40 bra 	$L__BB0_62;
	mov.b16 	%rs908, 3;
	mov.b16 	%rs910, 0;
	mov.u16 	%rs909, %rs35;
$L__BB0_61:
	and.b16  	%rs566, %rs909, 255;
	and.b16  	%rs567, %rs909, 1;
	neg.s16 	%rs568, %rs567;
	and.b16  	%rs569, %rs568, %rs908;
	cvt.s16.s8 	%rs570, %rs908;
	xor.b16  	%rs910, %rs569, %rs910;
	shl.b16 	%rs571, %rs908, 1;
	shr.u16 	%rs572, %rs570, 7;
	and.b16  	%rs573, %rs572, 27;
	xor.b16  	%rs908, %rs573, %rs571;
	shr.u16 	%rs909, %rs566, 1;
	setp.gt.u16 	%p41, %rs566, 1;
	@%p41 bra 	$L__BB0_61;
$L__BB0_62:
	xor.b16  	%rs198, %rs906, %rs910;
	mov.b16 	%rs914, 0;
	@%p40 bra 	$L__BB0_65;
	mov.b16 	%rs912, 2;
	mov.b16 	%rs914, 0;
	mov.u16 	%rs913, %rs35;
$L__BB0_64:
	and.b16  	%rs578, %rs913, 255;
	and.b16  	%rs579, %rs913, 1;
	neg.s16 	%rs580, %rs579;
	and.b16  	%rs581, %rs580, %rs912;
	cvt.s16.s8 	%rs582, %rs912;
	xor.b16  	%rs914, %rs581, %rs914;
	shl.b16 	%rs583, %rs912, 1;
	shr.u16 	%rs584, %rs582, 7;
	and.b16  	%rs585, %rs584, 27;
	xor.b16  	%rs912, %rs585, %rs583;
	shr.u16 	%rs913, %rs578, 1;
	setp.gt.u16 	%p43, %rs578, 1;
	@%p43 bra 	$L__BB0_64;
$L__BB0_65:
	setp.eq.s16 	%p44, %rs40, 0;
	mov.b16 	%rs918, 0;
	@%p44 bra 	$L__BB0_68;
	mov.b16 	%rs916, 3;
	mov.b16 	%rs918, 0;
	mov.u16 	%rs917, %rs40;
$L__BB0_67:
	and.b16  	%rs590, %rs917, 255;
	and.b16  	%rs591, %rs917, 1;
	neg.s16 	%rs592, %rs591;
	and.b16  	%rs593, %rs592, %rs916;
	cvt.s16.s8 	%rs594, %rs916;
	xor.b16  	%rs918, %rs593, %rs918;
	shl.b16 	%rs595, %rs916, 1;
	shr.u16 	%rs596, %rs594, 7;
	and.b16  	%rs597, %rs596, 27;
	xor.b16  	%rs916, %rs597, %rs595;
	shr.u16 	%rs917, %rs590, 1;
	setp.gt.u16 	%p45, %rs590, 1;
	@%p45 bra 	$L__BB0_67;
$L__BB0_68:
	setp.eq.s16 	%p46, %rs41, 0;
	xor.b16  	%rs213, %rs914, %rs918;
	mov.b16 	%rs922, 0;
	@%p46 bra 	$L__BB0_71;
	mov.b16 	%rs920, 3;
	mov.b16 	%rs922, 0;
	mov.u16 	%rs921, %rs41;
$L__BB0_70:
	and.b16  	%rs602, %rs921, 255;
	and.b16  	%rs603, %rs921, 1;
	neg.s16 	%rs604, %rs603;
	and.b16  	%rs605, %rs604, %rs920;
	cvt.s16.s8 	%rs606, %rs920;
	xor.b16  	%rs922, %rs605, %rs922;
	shl.b16 	%rs607, %rs920, 1;
	shr.u16 	%rs608, %rs606, 7;
	and.b16  	%rs609, %rs608, 27;
	xor.b16  	%rs920, %rs609, %rs607;
	shr.u16 	%rs921, %rs602, 1;
	setp.gt.u16 	%p47, %rs602, 1;
	@%p47 bra 	$L__BB0_70;
$L__BB0_71:
	mov.b16 	%rs926, 0;
	@%p44 bra 	$L__BB0_74;
	mov.b16 	%rs924, 2;
	mov.b16 	%rs926, 0;
	mov.u16 	%rs925, %rs40;
$L__BB0_73:
	and.b16  	%rs614, %rs925, 255;
	and.b16  	%rs615, %rs925, 1;
	neg.s16 	%rs616, %rs615;
	and.b16  	%rs617, %rs616, %rs924;
	cvt.s16.s8 	%rs618, %rs924;
	xor.b16  	%rs926, %rs617, %rs926;
	shl.b16 	%rs619, %rs924, 1;
	shr.u16 	%rs620, %rs618, 7;
	and.b16  	%rs621, %rs620, 27;
	xor.b16  	%rs924, %rs621, %rs619;
	shr.u16 	%rs925, %rs614, 1;
	setp.gt.u16 	%p49, %rs614, 1;
	@%p49 bra 	$L__BB0_73;
$L__BB0_74:
	xor.b16  	%rs228, %rs922, %rs926;
	setp.eq.s16 	%p50, %rs45, 0;
	mov.b16 	%rs930, 0;
	@%p50 bra 	$L__BB0_77;
	mov.b16 	%rs928, 2;
	mov.b16 	%rs930, 0;
	mov.u16 	%rs929, %rs45;
$L__BB0_76:
	and.b16  	%rs626, %rs929, 255;
	and.b16  	%rs627, %rs929, 1;
	neg.s16 	%rs628, %rs627;
	and.b16  	%rs629, %rs628, %rs928;
	cvt.s16.s8 	%rs630, %rs928;
	xor.b16  	%rs930, %rs629, %rs930;
	shl.b16 	%rs631, %rs928, 1;
	shr.u16 	%rs632, %rs630, 7;
	and.b16  	%rs633, %rs632, 27;
	xor.b16  	%rs928, %rs633, %rs631;
	shr.u16 	%rs929, %rs626, 1;
	setp.gt.u16 	%p51, %rs626, 1;
	@%p51 bra 	$L__BB0_76;
$L__BB0_77:
	setp.eq.s16 	%p52, %rs34, 0;
	mov.b16 	%rs934, 0;
	@%p52 bra 	$L__BB0_80;
	mov.b16 	%rs932, 3;
	mov.b16 	%rs934, 0;
	mov.u16 	%rs933, %rs34;
$L__BB0_79:
	and.b16  	%rs638, %rs933, 255;
	and.b16  	%rs639, %rs933, 1;
	neg.s16 	%rs640, %rs639;
	and.b16  	%rs641, %rs640, %rs932;
	cvt.s16.s8 	%rs642, %rs932;
	xor.b16  	%rs934, %rs641, %rs934;
	shl.b16 	%rs643, %rs932, 1;
	shr.u16 	%rs644, %rs642, 7;
	and.b16  	%rs645, %rs644, 27;
	xor.b16  	%rs932, %rs645, %rs643;
	shr.u16 	%rs933, %rs638, 1;
	setp.gt.u16 	%p53, %rs638, 1;
	@%p53 bra 	$L__BB0_79;
$L__BB0_80:
	xor.b16  	%rs243, %rs934, %rs930;
	mov.b16 	%rs938, 0;
	@%p52 bra 	$L__BB0_83;
	mov.b16 	%rs936, 2;
	mov.b16 	%rs938, 0;
	mov.u16 	%rs937, %rs34;
$L__BB0_82:
	and.b16  	%rs650, %rs937, 255;
	and.b16  	%rs651, %rs937, 1;
	neg.s16 	%rs652, %rs651;
	and.b16  	%rs653, %rs652, %rs936;
	cvt.s16.s8 	%rs654, %rs936;
	xor.b16  	%rs938, %rs653, %rs938;
	shl.b16 	%rs655, %rs936, 1;
	shr.u16 	%rs656, %rs654, 7;
	and.b16  	%rs657, %rs656, 27;
	xor.b16  	%rs936, %rs657, %rs655;
	shr.u16 	%rs937, %rs650, 1;
	setp.gt.u16 	%p55, %rs650, 1;
	@%p55 bra 	$L__BB0_82;
$L__BB0_83:
	setp.eq.s16 	%p56, %rs39, 0;
	mov.b16 	%rs942, 0;
	@%p56 bra 	$L__BB0_86;
	mov.b16 	%rs940, 3;
	mov.b16 	%rs942, 0;
	mov.u16 	%rs941, %rs39;
$L__BB0_85:
	and.b16  	%rs662, %rs941, 255;
	and.b16  	%rs663, %rs941, 1;
	neg.s16 	%rs664, %rs663;
	and.b16  	%rs665, %rs664, %rs940;
	cvt.s16.s8 	%rs666, %rs940;
	xor.b16  	%rs942, %rs665, %rs942;
	shl.b16 	%rs667, %rs940, 1;
	shr.u16 	%rs668, %rs666, 7;
	and.b16  	%rs669, %rs668, 27;
	xor.b16  	%rs940, %rs669, %rs667;
	shr.u16 	%rs941, %rs662, 1;
	setp.gt.u16 	%p57, %rs662, 1;
	@%p57 bra 	$L__BB0_85;
$L__BB0_86:
	xor.b16  	%rs258, %rs938, %rs942;
	mov.b16 	%rs946, 0;
	@%p56 bra 	$L__BB0_89;
	mov.b16 	%rs944, 2;
	mov.b16 	%rs946, 0;
	mov.u16 	%rs945, %rs39;
$L__BB0_88:
	and.b16  	%rs674, %rs945, 255;
	and.b16  	%rs675, %rs945, 1;
	neg.s16 	%rs676, %rs675;
	and.b16  	%rs677, %rs676, %rs944;
	cvt.s16.s8 	%rs678, %rs944;
	xor.b16  	%rs946, %rs677, %rs946;
	shl.b16 	%rs679, %rs944, 1;
	shr.u16 	%rs680, %rs678, 7;
	and.b16  	%rs681, %rs680, 27;
	xor.b16  	%rs944, %rs681, %rs679;
	shr.u16 	%rs945, %rs674, 1;
	setp.gt.u16 	%p59, %rs674, 1;
	@%p59 bra 	$L__BB0_88;
$L__BB0_89:
	setp.eq.s16 	%p60, %rs44, 0;
	mov.b16 	%rs950, 0;
	@%p60 bra 	$L__BB0_92;
	mov.b16 	%rs948, 3;
	mov.b16 	%rs950, 0;
	mov.u16 	%rs949, %rs44;
$L__BB0_91:
	and.b16  	%rs686, %rs949, 255;
	and.b16  	%rs687, %rs949, 1;
	neg.s16 	%rs688, %rs687;
	and.b16  	%rs689, %rs688, %rs948;
	cvt.s16.s8 	%rs690, %rs948;
	xor.b16  	%rs950, %rs689, %rs950;
	shl.b16 	%rs691, %rs948, 1;
	shr.u16 	%rs692, %rs690, 7;
	and.b16  	%rs693, %rs692, 27;
	xor.b16  	%rs948, %rs693, %rs691;
	shr.u16 	%rs949, %rs686, 1;
	setp.gt.u16 	%p61, %rs686, 1;
	@%p61 bra 	$L__BB0_91;
$L__BB0_92:
	xor.b16  	%rs273, %rs946, %rs950;
	mov.b16 	%rs954, 0;
	@%p50 bra 	$L__BB0_95;
	mov.b16 	%rs952, 3;
	mov.b16 	%rs954, 0;
	mov.u16 	%rs953, %rs45;
$L__BB0_94:
	and.b16  	%rs698, %rs953, 255;
	and.b16  	%rs699, %rs953, 1;
	neg.s16 	%rs700, %rs699;
	and.b16  	%rs701, %rs700, %rs952;
	cvt.s16.s8 	%rs702, %rs952;
	xor.b16  	%rs954, %rs701, %rs954;
	shl.b16 	%rs703, %rs952, 1;
	shr.u16 	%rs704, %rs702, 7;
	and.b16  	%rs705, %rs704, 27;
	xor.b16  	%rs952, %rs705, %rs703;
	shr.u16 	%rs953, %rs698, 1;
	setp.gt.u16 	%p63, %rs698, 1;
	@%p63 bra 	$L__BB0_94;
$L__BB0_95:
	mov.b16 	%rs958, 0;
	@%p60 bra 	$L__BB0_98;
	mov.b16 	%rs956, 2;
	mov.b16 	%rs958, 0;
	mov.u16 	%rs957, %rs44;
$L__BB0_97:
	and.b16  	%rs710, %rs957, 255;
	and.b16  	%rs711, %rs957, 1;
	neg.s16 	%rs712, %rs711;
	and.b16  	%rs713, %rs712, %rs956;
	cvt.s16.s8 	%rs714, %rs956;
	xor.b16  	%rs958, %rs713, %rs958;
	shl.b16 	%rs715, %rs956, 1;
	shr.u16 	%rs716, %rs714, 7;
	and.b16  	%rs717, %rs716, 27;
	xor.b16  	%rs956, %rs717, %rs715;
	shr.u16 	%rs957, %rs710, 1;
	setp.gt.u16 	%p65, %rs710, 1;
	@%p65 bra 	$L__BB0_97;
$L__BB0_98:
	ld.param.u64 	%rd113, [_Z21aes128_encrypt_kernelPhS_S__param_2];
	xor.b16  	%rs718, %rs954, %rs958;
	shl.b32 	%r9, %r10, 4;
	cvt.u64.u32 	%rd58, %r9;
	cvta.to.global.u64 	%rd2, %rd113;
	add.s64 	%rd59, %rd2, %rd58;
	ld.global.u8 	%rs719, [%rd59];
	xor.b16  	%rs720, %rs63, %rs719;
	xor.b16  	%rs721, %rs720, %rs43;
	xor.b16  	%rs830, %rs721, %rs48;
	ld.global.u8 	%rs722, [%rd59+1];
	xor.b16  	%rs723, %rs78, %rs722;
	xor.b16  	%rs724, %rs723, %rs33;
	xor.b16  	%rs829, %rs724, %rs48;
	ld.global.u8 	%rs725, [%rd59+2];
	xor.b16  	%rs726, %rs93, %rs725;
	xor.b16  	%rs727, %rs726, %rs33;
	xor.b16  	%rs828, %rs727, %rs38;
	ld.global.u8 	%rs728, [%rd59+3];
	xor.b16  	%rs729, %rs108, %rs728;
	xor.b16  	%rs730, %rs729, %rs38;
	xor.b16  	%rs827, %rs730, %rs43;
	ld.global.u8 	%rs731, [%rd59+4];
	xor.b16  	%rs732, %rs123, %rs731;
	xor.b16  	%rs733, %rs732, %rs47;
	xor.b16  	%rs826, %rs733, %rs36;
	ld.global.u8 	%rs734, [%rd59+5];
	xor.b16  	%rs735, %rs138, %rs734;
	xor.b16  	%rs736, %rs735, %rs37;
	xor.b16  	%rs825, %rs736, %rs36;
	ld.global.u8 	%rs737, [%rd59+6];
	xor.b16  	%rs738, %rs153, %rs737;
	xor.b16  	%rs739, %rs738, %rs37;
	xor.b16  	%rs824, %rs739, %rs42;
	ld.global.u8 	%rs740, [%rd59+7];
	xor.b16  	%rs741, %rs168, %rs740;
	xor.b16  	%rs742, %rs741, %rs42;
	xor.b16  	%rs823, %rs742, %rs47;
	ld.global.u8 	%rs743, [%rd59+8];
	xor.b16  	%rs744, %rs183, %rs743;
	xor.b16  	%rs745, %rs744, %rs35;
	xor.b16  	%rs822, %rs745, %rs40;
	ld.global.u8 	%rs746, [%rd59+9];
	xor.b16  	%rs747, %rs198, %rs746;
	xor.b16  	%rs748, %rs747, %rs41;
	xor.b16  	%rs821, %rs748, %rs40;
	ld.global.u8 	%rs749, [%rd59+10];
	xor.b16  	%rs750, %rs213, %rs749;
	xor.b16  	%rs751, %rs750, %rs41;
	xor.b16  	%rs820, %rs751, %rs46;
	ld.global.u8 	%rs752, [%rd59+11];
	xor.b16  	%rs753, %rs228, %rs752;
	xor.b16  	%rs754, %rs753, %rs46;
	xor.b16  	%rs819, %rs754, %rs35;
	ld.global.u8 	%rs755, [%rd59+12];
	xor.b16  	%rs756, %rs243, %rs755;
	xor.b16  	%rs757, %rs756, %rs39;
	xor.b16  	%rs818, %rs757, %rs44;
	ld.global.u8 	%rs758, [%rd59+13];
	xor.b16  	%rs759, %rs258, %rs758;
	xor.b16  	%rs760, %rs759, %rs45;
	xor.b16  	%rs817, %rs760, %rs44;
	ld.global.u8 	%rs761, [%rd59+14];
	xor.b16  	%rs762, %rs273, %rs761;
	xor.b16  	%rs763, %rs762, %rs45;
	xor.b16  	%rs816, %rs763, %rs34;
	ld.global.u8 	%rs764, [%rd59+15];
	xor.b16  	%rs765, %rs718, %rs764;
	xor.b16  	%rs766, %rs765, %rs34;
	xor.b16  	%rs815, %rs766, %rs39;
	add.s32 	%r10, %r10, 1;
	setp.ne.s32 	%p66, %r10, 10;
	@%p66 bra 	$L__BB0_2;
	ld.param.u64 	%rd112, [_Z21aes128_encrypt_kernelPhS_S__param_1];
	cvt.s64.s32 	%rd60, %r2;
	cvt.u64.u16 	%rd61, %rs830;
	and.b64  	%rd62, %rd61, 255;
	mov.u64 	%rd63, d_sbox;
	add.s64 	%rd64, %rd63, %rd62;
	ld.const.u8 	%rs767, [%rd64];
	cvt.u64.u16 	%rd65, %rs829;
	and.b64  	%rd66, %rd65, 255;
	add.s64 	%rd67, %rd63, %rd66;
	ld.const.u8 	%rs768, [%rd67];
	cvt.u64.u16 	%rd68, %rs828;
	and.b64  	%rd69, %rd68, 255;
	add.s64 	%rd70, %rd63, %rd69;
	ld.const.u8 	%rs769, [%rd70];
	cvt.u64.u16 	%rd71, %rs827;
	and.b64  	%rd72, %rd71, 255;
	add.s64 	%rd73, %rd63, %rd72;
	ld.const.u8 	%rs770, [%rd73];
	cvt.u64.u16 	%rd74, %rs826;
	and.b64  	%rd75, %rd74, 255;
	add.s64 	%rd76, %rd63, %rd75;
	ld.const.u8 	%rs771, [%rd76];
	cvt.u64.u16 	%rd77, %rs825;
	and.b64  	%rd78, %rd77, 255;
	add.s64 	%rd79, %rd63, %rd78;
	ld.const.u8 	%rs772, [%rd79];
	cvt.u64.u16 	%rd80, %rs824;
	and.b64  	%rd81, %rd80, 255;
	add.s64 	%rd82, %rd63, %rd81;
	ld.const.u8 	%rs773, [%rd82];
	cvt.u64.u16 	%rd83, %rs823;
	and.b64  	%rd84, %rd83, 255;
	add.s64 	%rd85, %rd63, %rd84;
	ld.const.u8 	%rs774, [%rd85];
	cvt.u64.u16 	%rd86, %rs822;
	and.b64  	%rd87, %rd86, 255;
	add.s64 	%rd88, %rd63, %rd87;
	ld.const.u8 	%rs775, [%rd88];
	cvt.u64.u16 	%rd89, %rs821;
	and.b64  	%rd90, %rd89, 255;
	add.s64 	%rd91, %rd63, %rd90;
	ld.const.u8 	%rs776, [%rd91];
	cvt.u64.u16 	%rd92, %rs820;
	and.b64  	%rd93, %rd92, 255;
	add.s64 	%rd94, %rd63, %rd93;
	ld.const.u8 	%rs777, [%rd94];
	cvt.u64.u16 	%rd95, %rs819;
	and.b64  	%rd96, %rd95, 255;
	add.s64 	%rd97, %rd63, %rd96;
	ld.const.u8 	%rs778, [%rd97];
	cvt.u64.u16 	%rd98, %rs818;
	and.b64  	%rd99, %rd98, 255;
	add.s64 	%rd100, %rd63, %rd99;
	ld.const.u8 	%rs779, [%rd100];
	cvt.u64.u16 	%rd101, %rs817;
	and.b64  	%rd102, %rd101, 255;
	add.s64 	%rd103, %rd63, %rd102;
	ld.const.u8 	%rs780, [%rd103];
	cvt.u64.u16 	%rd104, %rs816;
	and.b64  	%rd105, %rd104, 255;
	add.s64 	%rd106, %rd63, %rd105;
	ld.const.u8 	%rs781, [%rd106];
	cvt.u64.u16 	%rd107, %rs815;
	and.b64  	%rd108, %rd107, 255;
	add.s64 	%rd109, %rd63, %rd108;
	ld.const.u8 	%rs782, [%rd109];
	ld.global.u8 	%rs783, [%rd2+160];
	xor.b16  	%rs784, %rs767, %rs783;
	ld.global.u8 	%rs785, [%rd2+161];
	xor.b16  	%rs786, %rs772, %rs785;
	ld.global.u8 	%rs787, [%rd2+162];
	xor.b16  	%rs788, %rs777, %rs787;
	ld.global.u8 	%rs789, [%rd2+163];
	xor.b16  	%rs790, %rs782, %rs789;
	ld.global.u8 	%rs791, [%rd2+164];
	xor.b16  	%rs792, %rs771, %rs791;
	ld.global.u8 	%rs793, [%rd2+165];
	xor.b16  	%rs794, %rs776, %rs793;
	ld.global.u8 	%rs795, [%rd2+166];
	xor.b16  	%rs796, %rs781, %rs795;
	ld.global.u8 	%rs797, [%rd2+167];
	xor.b16  	%rs798, %rs770, %rs797;
	ld.global.u8 	%rs799, [%rd2+168];
	xor.b16  	%rs800, %rs775, %rs799;
	ld.global.u8 	%rs801, [%rd2+169];
	xor.b16  	%rs802, %rs780, %rs801;
	ld.global.u8 	%rs803, [%rd2+170];
	xor.b16  	%rs804, %rs769, %rs803;
	ld.global.u8 	%rs805, [%rd2+171];
	xor.b16  	%rs806, %rs774, %rs805;
	ld.global.u8 	%rs807, [%rd2+172];
	xor.b16  	%rs808, %rs779, %rs807;
	ld.global.u8 	%rs809, [%rd2+173];
	xor.b16  	%rs810, %rs768, %rs809;
	ld.global.u8 	%rs811, [%rd2+174];
	xor.b16  	%rs812, %rs773, %rs811;
	ld.global.u8 	%rs813, [%rd2+175];
	xor.b16  	%rs814, %rs778, %rs813;
	cvta.to.global.u64 	%rd110, %rd112;
	add.s64 	%rd111, %rd110, %rd60;
	st.global.u8 	[%rd111], %rs784;
	st.global.u8 	[%rd111+1], %rs786;
	st.global.u8 	[%rd111+2], %rs788;
	st.global.u8 	[%rd111+3], %rs790;
	st.global.u8 	[%rd111+4], %rs792;
	st.global.u8 	[%rd111+5], %rs794;
	st.global.u8 	[%rd111+6], %rs796;
	st.global.u8 	[%rd111+7], %rs798;
	st.global.u8 	[%rd111+8], %rs800;
	st.global.u8 	[%rd111+9], %rs802;
	st.global.u8 	[%rd111+10], %rs804;
	st.global.u8 	[%rd111+11], %rs806;
	st.global.u8 	[%rd111+12], %rs808;
	st.global.u8 	[%rd111+13], %rs810;
	st.global.u8 	[%rd111+14], %rs812;
	st.global.u8 	[%rd111+15], %rs814;
$L__BB0_100:
	ret;

}
	// .globl	_Z21aes128_decrypt_kernelPhS_S_
.visible .entry _Z21aes128_decrypt_kernelPhS_S_(
	.param .u64 .ptr .align 1 _Z21aes128_decrypt_kernelPhS_S__param_0,
	.param .u64 .ptr .align 1 _Z21aes128_decrypt_kernelPhS_S__param_1,
	.param .u64 .ptr .align 1 _Z21aes128_decrypt_kernelPhS_S__param_2
)
{
	.reg .pred 	%p<131>;
	.reg .b16 	%rs<1753>;
	.reg .b32 	%r<16>;
	.reg .b64 	%rd<116>;

	ld.param.u64 	%rd2, [_Z21aes128_decrypt_kernelPhS_S__param_0];
	ld.param.u64 	%rd4, [_Z21aes128_decrypt_kernelPhS_S__param_2];
	cvta.to.global.u64 	%rd1, %rd4;
	mov.u32 	%r4, %ctaid.x;
	mov.u32 	%r5, %ntid.x;
	mov.u32 	%r6, %tid.x;
	mad.lo.s32 	%r1, %r4, %r5, %r6;
	setp.gt.s32 	%p1, %r1, 655359;
	@%p1 bra 	$L__BB1_196;
	cvta.to.global.u64 	%rd5, %rd2;
	shl.b32 	%r8, %r1, 4;
	cvt.s64.s32 	%rd6, %r8;
	add.s64 	%rd7, %rd5, %rd6;
	ld.global.u8 	%rs577, [%rd7];
	ld.global.u8 	%rs578, [%rd7+1];
	ld.global.u8 	%rs579, [%rd7+2];
	ld.global.u8 	%rs580, [%rd7+3];
	ld.global.u8 	%rs581, [%rd7+4];
	ld.global.u8 	%rs582, [%rd7+5];
	ld.global.u8 	%rs583, [%rd7+6];
	ld.global.u8 	%rs584, [%rd7+7];
	ld.global.u8 	%rs585, [%rd7+8];
	ld.global.u8 	%rs586, [%rd7+9];
	ld.global.u8 	%rs587, [%rd7+10];
	ld.global.u8 	%rs588, [%rd7+11];
	ld.global.u8 	%rs589, [%rd7+12];
	ld.global.u8 	%rs590, [%rd7+13];
	ld.global.u8 	%rs591, [%rd7+14];
	ld.global.u8 	%rs592, [%rd7+15];
	ld.global.u8 	%rs593, [%rd1+160];
	xor.b16  	%rs1496, %rs577, %rs593;
	ld.global.u8 	%rs594, [%rd1+161];
	xor.b16  	%rs1495, %rs578, %rs594;
	ld.global.u8 	%rs595, [%rd1+162];
	xor.b16  	%rs1494, %rs579, %rs595;
	ld.global.u8 	%rs596, [%rd1+163];
	xor.b16  	%rs1493, %rs580, %rs596;
	ld.global.u8 	%rs597, [%rd1+164];
	xor.b16  	%rs1492, %rs581, %rs597;
	ld.global.u8 	%rs598, [%rd1+165];
	xor.b16  	%rs1491, %rs582, %rs598;
	ld.global.u8 	%rs599, [%rd1+166];
	xor.b16  	%rs1490, %rs583, %rs599;
	ld.global.u8 	%rs600, [%rd1+167];
	xor.b16  	%rs1489, %rs584, %rs600;
	ld.global.u8 	%rs601, [%rd1+168];
	xor.b16  	%rs1488, %rs585, %rs601;
	ld.global.u8 	%rs602, [%rd1+169];
	xor.b16  	%rs1487, %rs586, %rs602;
	ld.global.u8 	%rs603, [%rd1+170];
	xor.b16  	%rs1486, %rs587, %rs603;
	ld.global.u8 	%rs604, [%rd1+171];
	xor.b16  	%rs1485, %rs588, %rs604;
	ld.global.u8 	%rs605, [%rd1+172];
	xor.b16  	%rs1484, %rs589, %rs605;
	ld.global.u8 	%rs606, [%rd1+173];
	xor.b16  	%rs1483, %rs590, %rs606;
	ld.global.u8 	%rs607, [%rd1+174];
	xor.b16  	%rs1482, %rs591, %rs607;
	ld.global.u8 	%rs608, [%rd1+175];
	xor.b16  	%rs1481, %rs592, %rs608;
	mov.b32 	%r15, 9;
	mov.u64 	%rd10, d_inv_sbox;
$L__BB1_2:
	ld.param.u64 	%rd114, [_Z21aes128_decrypt_kernelPhS_S__param_2];
	cvt.u64.u16 	%rd8, %rs1496;
	and.b64  	%rd9, %rd8, 255;
	add.s64 	%rd11, %rd10, %rd9;
	ld.const.u8 	%rs33, [%rd11];
	cvt.u64.u16 	%rd12, %rs1483;
	and.b64  	%rd13, %rd12, 255;
	add.s64 	%rd14, %rd10, %rd13;
	ld.const.u8 	%rs34, [%rd14];
	cvt.u64.u16 	%rd15, %rs1486;
	and.b64  	%rd16, %rd15, 255;
	add.s64 	%rd17, %rd10, %rd16;
	ld.const.u8 	%rs35, [%rd17];
	cvt.u64.u16 	%rd18, %rs1489;
	and.b64  	%rd19, %rd18, 255;
	add.s64 	%rd20, %rd10, %rd19;
	ld.const.u8 	%rs36, [%rd20];
	cvt.u64.u16 	%rd21, %rs1492;
	and.b64  	%rd22, %rd21, 255;
	add.s64 	%rd23, %rd10, %rd22;
	ld.const.u8 	%rs37, [%rd23];
	cvt.u64.u16 	%rd24, %rs1495;
	and.b64  	%rd25, %rd24, 255;
	add.s64 	%rd26, %rd10, %rd25;
	ld.const.u8 	%rs38, [%rd26];
	cvt.u64.u16 	%rd27, %rs1482;
	and.b64  	%rd28, %rd27, 255;
	add.s64 	%rd29, %rd10, %rd28;
	ld.const.u8 	%rs39, [%rd29];
	cvt.u64.u16 	%rd30, %rs1485;
	and.b64  	%rd31, %rd30, 255;
	add.s64 	%rd32, %rd10, %rd31;
	ld.const.u8 	%rs40, [%rd32];
	cvt.u64.u16 	%rd33, %rs1488;
	and.b64  	%rd34, %rd33, 255;
	add.s64 	%rd35, %rd10, %rd34;
	ld.const.u8 	%rs41, [%rd35];
	cvt.u64.u16 	%rd36, %rs1491;
	and.b64  	%rd37, %rd36, 255;
	add.s64 	%rd38, %rd10, %rd37;
	ld.const.u8 	%rs42, [%rd38];
	cvt.u64.u16 	%rd39, %rs1494;
	and.b64  	%rd40, %rd39, 255;
	add.s64 	%rd41, %rd10, %rd40;
	ld.const.u8 	%rs43, [%rd41];
	cvt.u64.u16 	%rd42, %rs1481;
	and.b64  	%rd43, %rd42, 255;
	add.s64 	%rd44, %rd10, %rd43;
	ld.const.u8 	%rs44, [%rd44];
	cvt.u64.u16 	%rd45, %rs1484;
	and.b64  	%rd46, %rd45, 255;
	add.s64 	%rd47, %rd10, %rd46;
	ld.const.u8 	%rs45, [%rd47];
	cvt.u64.u16 	%rd48, %rs1487;
	and.b64  	%rd49, %rd48, 255;
	add.s64 	%rd50, %rd10, %rd49;
	ld.const.u8 	%rs46, [%rd50];
	cvt.u64.u16 	%rd51, %rs1490;
	and.b64  	%rd52, %rd51, 255;
	add.s64 	%rd53, %rd10, %rd52;
	ld.const.u8 	%rs47, [%rd53];
	cvt.u64.u16 	%rd54, %rs1493;
	and.b64  	%rd55, %rd54, 255;
	add.s64 	%rd56, %rd10, %rd55;
	ld.const.u8 	%rs48, [%rd56];
	shl.b32 	%r9, %r15, 4;
	cvt.u64.u32 	%rd57, %r9;
	cvta.to.global.u64 	%rd58, %rd114;
	add.s64 	%rd59, %rd58, %rd57;
	ld.global.u8 	%rs49, [%rd59];
	xor.b16  	%rs1547, %rs33, %rs49;
	ld.global.u8 	%rs51, [%rd59+1];
	xor.b16  	%rs1551, %rs34, %rs51;
	ld.global.u8 	%rs53, [%rd59+2];
	xor.b16  	%rs1555, %rs35, %rs53;
	ld.global.u8 	%rs55, [%rd59+3];
	xor.b16  	%rs1559, %rs36, %rs55;
	ld.global.u8 	%rs57, [%rd59+4];
	xor.b16  	%rs1611, %rs37, %rs57;
	ld.global.u8 	%rs59, [%rd59+5];
	xor.b16  	%rs1615, %rs38, %rs59;
	ld.global.u8 	%rs61, [%rd59+6];
	xor.b16  	%rs1619, %rs39, %rs61;
	ld.global.u8 	%rs63, [%rd59+7];
	xor.b16  	%rs1623, %rs40, %rs63;
	ld.global.u8 	%rs65, [%rd59+8];
	ld.global.u8 	%rs66, [%rd59+9];
	ld.global.u8 	%rs67, [%rd59+10];
	ld.global.u8 	%rs68, [%rd59+11];
	ld.global.u8 	%rs69, [%rd59+12];
	ld.global.u8 	%rs70, [%rd59+13];
	ld.global.u8 	%rs71, [%rd59+14];
	ld.global.u8 	%rs72, [%rd59+15];
	setp.eq.s16 	%p2, %rs33, %rs49;
	mov.b16 	%rs1500, 0;
	@%p2 bra 	$L__BB1_5;
	mov.b16 	%rs1498, 14;
	mov.b16 	%rs1500, 0;
	mov.u16 	%rs1499, %rs1547;
$L__BB1_4:
	and.b16  	%rs612, %rs1499, 255;
	and.b16  	%rs613, %rs1499, 1;
	neg.s16 	%rs614, %rs613;
	and.b16  	%rs615, %rs614, %rs1498;
	cvt.s16.s8 	%rs616, %rs1498;
	xor.b16  	%rs1500, %rs615, %rs1500;
	shl.b16 	%rs617, %rs1498, 1;
	shr.u16 	%rs618, %rs616, 7;
	and.b16  	%rs619, %rs618, 27;
	xor.b16  	%rs1498, %rs619, %rs617;
	shr.u16 	%rs1499, %rs612, 1;
	setp.gt.u16 	%p3, %rs612, 1;
	@%p3 bra 	$L__BB1_4;
$L__BB1_5:
	setp.eq.s16 	%p4, %rs34, %rs51;
	mov.b16 	%rs1504, 0;
	@%p4 bra 	$L__BB1_8;
	mov.b16 	%rs1502, 11;
	mov.b16 	%rs1504, 0;
	mov.u16 	%rs1503, %rs1551;
$L__BB1_7:
	and.b16  	%rs625, %rs1503, 255;
	and.b16  	%rs626, %rs1503, 1;
	neg.s16 	%rs627, %rs626;
	and.b16  	%rs628, %rs627, %rs1502;
	cvt.s16.s8 	%rs629, %rs1502;
	xor.b16  	%rs1504, %rs628, %rs1504;
	shl.b16 	%rs630, %rs1502, 1;
	shr.u16 	%rs631, %rs629, 7;
	and.b16  	%rs632, %rs631, 27;
	xor.b16  	%rs1502, %rs632, %rs630;
	shr.u16 	%rs1503, %rs625, 1;
	setp.gt.u16 	%p5, %rs625, 1;
	@%p5 bra 	$L__BB1_7;
$L__BB1_8:
	xor.b16  	%rs87, %rs1504, %rs1500;
	setp.eq.s16 	%p6, %rs35, %rs53;
	mov.b16 	%rs1508, 0;
	@%p6 bra 	$L__BB1_11;
	mov.b16 	%rs1506, 13;
	mov.b16 	%rs1508, 0;
	mov.u16 	%rs1507, %rs1555;
$L__BB1_10:
	and.b16  	%rs638, %rs1507, 255;
	and.b16  	%rs639, %rs1507, 1;
	neg.s16 	%rs640, %rs639;
	and.b16  	%rs641, %rs640, %rs1506;
	cvt.s16.s8 	%rs642, %rs1506;
	xor.b16  	%rs1508, %rs641, %rs1508;
	shl.b16 	%rs643, %rs1506, 1;
	shr.u16 	%rs644, %rs642, 7;
	and.b16  	%rs645, %rs644, 27;
	xor.b16  	%rs1506, %rs645, %rs643;
	shr.u16 	%rs1507, %rs638, 1;
	setp.gt.u16 	%p7, %rs638, 1;
	@%p7 bra 	$L__BB1_10;
$L__BB1_11:
	xor.b16  	%rs95, %rs87, %rs1508;
	setp.eq.s16 	%p8, %rs36, %rs55;
	mov.b16 	%rs1512, 0;
	@%p8 bra 	$L__BB1_14;
	mov.b16 	%rs1510, 9;
	mov.b16 	%rs1512, 0;
	mov.u16 	%rs1511, %rs1559;
$L__BB1_13:
	and.b16  	%rs651, %rs1511, 255;
	and.b16  	%rs652, %rs1511, 1;
	neg.s16 	%rs653, %rs652;
	and.b16  	%rs654, %rs653, %rs1510;
	cvt.s16.s8 	%rs655, %rs1510;
	xor.b16  	%rs1512, %rs654, %rs1512;
	shl.b16 	%rs656, %rs1510, 1;
	shr.u16 	%rs657, %rs655, 7;
	and.b16  	%rs658, %rs657, 27;
	xor.b16  	%rs1510, %rs658, %rs656;
	shr.u16 	%rs1511, %rs651, 1;
	setp.gt.u16 	%p9, %rs651, 1;
	@%p9 bra 	$L__BB1_13;
$L__BB1_14:
	xor.b16  	%rs1496, %rs95, %rs1512;
	mov.b16 	%rs1516, 0;
	@%p2 bra 	$L__BB1_17;
	mov.b16 	%rs1514, 9;
	mov.b16 	%rs1516, 0;
	mov.u16 	%rs1515, %rs1547;
$L__BB1_16:
	and.b16  	%rs662, %rs1515, 255;
	and.b16  	%rs663, %rs1515, 1;
	neg.s16 	%rs664, %rs663;
	and.b16  	%rs665, %rs664, %rs1514;
	cvt.s16.s8 	%rs666, %rs1514;
	xor.b16  	%rs1516, %rs665, %rs1516;
	shl.b16 	%rs667, %rs1514, 1;
	shr.u16 	%rs668, %rs666, 7;
	and.b16  	%rs669, %rs668, 27;
	xor.b16  	%rs1514, %rs669, %rs667;
	shr.u16 	%rs1515, %rs662, 1;
	setp.gt.u16 	%p11, %rs662, 1;
	@%p11 bra 	$L__BB1_16;
$L__BB1_17:
	mov.b16 	%rs1520, 0;
	@%p4 bra 	$L__BB1_20;
	mov.b16 	%rs1518, 14;
	mov.b16 	%rs1520, 0;
	mov.u16 	%rs1519, %rs1551;
$L__BB1_19:
	and.b16  	%rs675, %rs1519, 255;
	and.b16  	%rs676, %rs1519, 1;
	neg.s16 	%rs677, %rs676;
	and.b16  	%rs678, %rs677, %rs1518;
	cvt.s16.s8 	%rs679, %rs1518;
	xor.b16  	%rs1520, %rs678, %rs1520;
	shl.b16 	%rs680, %rs1518, 1;
	shr.u16 	%rs681, %rs679, 7;
	and.b16  	%rs682, %rs681, 27;
	xor.b16  	%rs1518, %rs682, %rs680;
	shr.u16 	%rs1519, %rs675, 1;
	setp.gt.u16 	%p13, %rs675, 1;
	@%p13 bra 	$L__BB1_19;
$L__BB1_20:
	xor.b16  	%rs118, %rs1520, %rs1516;
	mov.b16 	%rs1524, 0;
	@%p6 bra 	$L__BB1_23;
	mov.b16 	%rs1522, 11;
	mov.b16 	%rs1524, 0;
	mov.u16 	%rs1523, %rs1555;
$L__BB1_22:
	and.b16  	%rs688, %rs1523, 255;
	and.b16  	%rs689, %rs1523, 1;
	neg.s16 	%rs690, %rs689;
	and.b16  	%rs691, %rs690, %rs1522;
	cvt.s16.s8 	%rs692, %rs1522;
	xor.b16  	%rs1524, %rs691, %rs1524;
	shl.b16 	%rs693, %rs1522, 1;
	shr.u16 	%rs694, %rs692, 7;
	and.b16  	%rs695, %rs694, 27;
	xor.b16  	%rs1522, %rs695, %rs693;
	shr.u16 	%rs1523, %rs688, 1;
	setp.gt.u16 	%p15, %rs688, 1;
	@%p15 bra 	$L__BB1_22;
$L__BB1_23:
	xor.b16  	%rs126, %rs118, %rs1524;
	mov.b16 	%rs1528, 0;
	@%p8 bra 	$L__BB1_26;
	mov.b16 	%rs1526, 13;
	mov.b16 	%rs1528, 0;
	mov.u16 	%rs1527, %rs1559;
$L__BB1_25:
	and.b16  	%rs701, %rs1527, 255;
	and.b16  	%rs702, %rs1527, 1;
	neg.s16 	%rs703, %rs702;
	and.b16  	%rs704, %rs703, %rs1526;
	cvt.s16.s8 	%rs705, %rs1526;
	xor.b16  	%rs1528, %rs704, %rs1528;
	shl.b16 	%rs706, %rs1526, 1;
	shr.u16 	%rs707, %rs705, 7;
	and.b16  	%rs708, %rs707, 27;
	xor.b16  	%rs1526, %rs708, %rs706;
	shr.u16 	%rs1527, %rs701, 1;
	setp.gt.u16 	%p17, %rs701, 1;
	@%p17 bra 	$L__BB1_25;
$L__BB1_26:
	xor.b16  	%rs1495, %rs126, %rs1528;
	mov.b16 	%rs1532, 0;
	@%p2 bra 	$L__BB1_29;
	mov.b16 	%rs1530, 13;
	mov.b16 	%rs1532, 0;
	mov.u16 	%rs1531, %rs1547;
$L__BB1_28:
	and.b16  	%rs712, %rs1531, 255;
	and.b16  	%rs713, %rs1531, 1;
	neg.s16 	%rs714, %rs713;
	and.b16  	%rs715, %rs714, %rs1530;
	cvt.s16.s8 	%rs716, %rs1530;
	xor.b16  	%rs1532, %rs715, %rs1532;
	shl.b16 	%rs717, %rs1530, 1;
	shr.u16 	%rs718, %rs716, 7;
	and.b16  	%rs719, %rs718, 27;
	xor.b16  	%rs1530, %rs719, %rs717;
	shr.u16 	%rs1531, %rs712, 1;
	setp.gt.u16 	%p19, %rs712, 1;
	@%p19 bra 	$L__BB1_28;
$L__BB1_29:
	mov.b16 	%rs1536, 0;
	@%p4 bra 	$L__BB1_32;
	mov.b16 	%rs1534, 9;
	mov.b16 	%rs1536, 0;
	mov.u16 	%rs1535, %rs1551;
$L__BB1_31:
	and.b16  	%rs725, %rs1535, 255;
	and.b16  	%rs726, %rs1535, 1;
	neg.s16 	%rs727, %rs726;
	and.b16  	%rs728, %rs727, %rs1534;
	cvt.s16.s8 	%rs729, %rs1534;
	xor.b16  	%rs1536, %rs728, %rs1536;
	shl.b16 	%rs730, %rs1534, 1;
	shr.u16 	%rs731, %rs729, 7;
	and.b16  	%rs732, %rs731, 27;
	xor.b16  	%rs1534, %rs732, %rs730;
	shr.u16 	%rs1535, %rs725, 1;
	setp.gt.u16 	%p21, %rs725, 1;
	@%p21 bra 	$L__BB1_31;
$L__BB1_32:
	xor.b16  	%rs149, %rs1536, %rs1532;
	mov.b16 	%rs1540, 0;
	@%p6 bra 	$L__BB1_35;
	mov.b16 	%rs1538, 14;
	mov.b16 	%rs1540, 0;
	mov.u16 	%rs1539, %rs1555;
$L__BB1_34:
	and.b16  	%rs738, %rs1539, 255;
	and.b16  	%rs739, %rs1539, 1;
	neg.s16 	%rs740, %rs739;
	and.b16  	%rs741, %rs740, %rs1538;
	cvt.s16.s8 	%rs742, %rs1538;
	xor.b16  	%rs1540, %rs741, %rs1540;
	shl.b16 	%rs743, %rs1538, 1;
	shr.u16 	%rs744, %rs742, 7;
	and.b16  	%rs745, %rs744, 27;
	xor.b16  	%rs1538, %rs745, %rs743;
	shr.u16 	%rs1539, %rs738, 1;
	setp.gt.u16 	%p23, %rs738, 1;
	@%p23 bra 	$L__BB1_34;
$L__BB1_35:
	xor.b16  	%rs157, %rs149, %rs1540;
	mov.b16 	%rs1544, 0;
	@%p8 bra 	$L__BB1_38;
	mov.b16 	%rs1542, 11;
	mov.b16 	%rs1544, 0;
	mov.u16 	%rs1543, %rs1559;
$L__BB1_37:
	and.b16  	%rs751, %rs1543, 255;
	and.b16  	%rs752, %rs1543, 1;
	neg.s16 	%rs753, %rs752;
	and.b16  	%rs754, %rs753, %rs1542;
	cvt.s16.s8 	%rs755, %rs1542;
	xor.b16  	%rs1544, %rs754, %rs1544;
	shl.b16 	%rs756, %rs1542, 1;
	shr.u16 	%rs757, %rs755, 7;
	and.b16  	%rs758, %rs757, 27;
	xor.b16  	%rs1542, %rs758, %rs756;
	shr.u16 	%rs1543, %rs751, 1;
	setp.gt.u16 	%p25, %rs751, 1;
	@%p25 bra 	$L__BB1_37;
$L__BB1_38:
	xor.b16  	%rs1494, %rs157, %rs1544;
	mov.b16 	%rs1548, 0;
	@%p2 bra 	$L__BB1_41;
	mov.b16 	%rs1546, 11;
	mov.b16 	%rs1548, 0;
$L__BB1_40:
	and.b16  	%rs762, %rs1547, 255;
	and.b16  	%rs763, %rs1547, 1;
	neg.s16 	%rs764, %rs763;
	and.b16  	%rs765, %rs764, %rs1546;
	cvt.s16.s8 	%rs766, %rs1546;
	xor.b16  	%rs1548, %rs765, %rs1548;
	shl.b16 	%rs767, %rs1546, 1;
	shr.u16 	%rs768, %rs766, 7;
	and.b16  	%rs769, %rs768, 27;
	xor.b16  	%rs1546, %rs769, %rs767;
	shr.u16 	%rs1547, %rs762, 1;
	setp.gt.u16 	%p27, %rs762, 1;
	@%p27 bra 	$L__BB1_40;
$L__BB1_41:
	mov.b16 	%rs1552, 0;
	@%p4 bra 	$L__BB1_44;
	mov.b16 	%rs1550, 13;
	mov.b16 	%rs1552, 0;
$L__BB1_43:
	and.b16  	%rs775, %rs1551, 255;
	and.b16  	%rs776, %rs1551, 1;
	neg.s16 	%rs777, %rs776;
	and.b16  	%rs778, %rs777, %rs1550;
	cvt.s16.s8 	%rs779, %rs1550;
	xor.b16  	%rs1552, %rs778, %rs1552;
	shl.b16 	%rs780, %rs1550, 1;
	shr.u16 	%rs781, %rs779, 7;
	and.b16  	%rs782, %rs781, 27;
	xor.b16  	%rs1550, %rs782, %rs780;
	shr.u16 	%rs1551, %rs775, 1;
	setp.gt.u16 	%p29, %rs775, 1;
	@%p29 bra 	$L__BB1_43;
$L__BB1_44:
	xor.b16  	%rs180, %rs1552, %rs1548;
	mov.b16 	%rs1556, 0;
	@%p6 bra 	$L__BB1_47;
	mov.b16 	%rs1554, 9;
	mov.b16 	%rs1556, 0;
$L__BB1_46:
	and.b16  	%rs788, %rs1555, 255;
	and.b16  	%rs789, %rs1555, 1;
	neg.s16 	%rs790, %rs789;
	and.b16  	%rs791, %rs790, %rs1554;
	cvt.s16.s8 	%rs792, %rs1554;
	xor.b16  	%rs1556, %rs791, %rs1556;
	shl.b16 	%rs793, %rs1554, 1;
	shr.u16 	%rs794, %rs792, 7;
	and.b16  	%rs795, %rs794, 27;
	xor.b16  	%rs1554, %rs795, %rs793;
	shr.u16 	%rs1555, %rs788, 1;
	setp.gt.u16 	%p31, %rs788, 1;
	@%p31 bra 	$L__BB1_46;
$L__BB1_47:
	xor.b16  	%rs188, %rs180, %rs1556;
	mov.b16 	%rs1560, 0;
	@%p8 bra 	$L__BB1_50;
	mov.b16 	%rs1558, 14;
	mov.b16 	%rs1560, 0;
$L__BB1_49:
	and.b16  	%rs801, %rs1559, 255;
	and.b16  	%rs802, %rs1559, 1;
	neg.s16 	%rs803, %rs802;
	and.b16  	%rs804, %rs803, %rs1558;
	cvt.s16.s8 	%rs805, %rs1558;
	xor.b16  	%rs1560, %rs804, %rs1560;
	shl.b16 	%rs806, %rs1558, 1;
	shr.u16 	%rs807, %rs805, 7;
	and.b16  	%rs808, %rs807, 27;
	xor.b16  	%rs1558, %rs808, %rs806;
	shr.u16 	%rs1559, %rs801, 1;
	setp.gt.u16 	%p33, %rs801, 1;
	@%p33 bra 	$L__BB1_49;
$L__BB1_50:
	xor.b16  	%rs1493, %rs188, %rs1560;
	setp.eq.s16 	%p34, %rs37, %rs57;
	mov.b16 	%rs1564, 0;
	@%p34 bra 	$L__BB1_53;
	mov.b16 	%rs1562, 14;
	mov.b16 	%rs1564, 0;
	mov.u16 	%rs1563, %rs1611;
$L__BB1_52:
	and.b16  	%rs814, %rs1563, 255;
	and.b16  	%rs815, %rs1563, 1;
	neg.s16 	%rs816, %rs815;
	and.b16  	%rs817, %rs816, %rs1562;
	cvt.s16.s8 	%rs818, %rs1562;
	xor.b16  	%rs1564, %rs817, %rs1564;
	shl.b16 	%rs819, %rs1562, 1;
	shr.u16 	%rs820, %rs818, 7;
	and.b16  	%rs821, %rs820, 27;
	xor.b16  	%rs1562, %rs821, %rs819;
	shr.u16 	%rs1563, %rs814, 1;
	setp.gt.u16 	%p35, %rs814, 1;
	@%p35 bra 	$L__BB1_52;
$L__BB1_53:
	setp.eq.s16 	%p36, %rs38, %rs59;
	mov.b16 	%rs1568, 0;
	@%p36 bra 	$L__BB1_56;
	mov.b16 	%rs1566, 11;
	mov.b16 	%rs1568, 0;
	mov.u16 	%rs1567, %rs1615;
$L__BB1_55:
	and.b16  	%rs827, %rs1567, 255;
	and.b16  	%rs828, %rs1567, 1;
	neg.s16 	%rs829, %rs828;
	and.b16  	%rs830, %rs829, %rs1566;
	cvt.s16.s8 	%rs831, %rs1566;
	xor.b16  	%rs1568, %rs830, %rs1568;
	shl.b16 	%rs832, %rs1566, 1;
	shr.u16 	%rs833, %rs831, 7;
	and.b16  	%rs834, %rs833, 27;
	xor.b16  	%rs1566, %rs834, %rs832;
	shr.u16 	%rs1567, %rs827, 1;
	setp.gt.u16 	%p37, %rs827, 1;
	@%p37 bra 	$L__BB1_55;
$L__BB1_56:
	xor.b16  	%rs211, %rs1568, %rs1564;
	setp.eq.s16 	%p38, %rs39, %rs61;
	mov.b16 	%rs1572, 0;
	@%p38 bra 	$L__BB1_59;
	mov.b16 	%rs1570, 13;
	mov.b16 	%rs1572, 0;
	mov.u16 	%rs1571, %rs1619;
$L__BB1_58:
	and.b16  	%rs840, %rs1571, 255;
	and.b16  	%rs841, %rs1571, 1;
	neg.s16 	%rs842, %rs841;
	and.b16  	%rs843, %rs842, %rs1570;
	cvt.s16.s8 	%rs844, %rs1570;
	xor.b16  	%rs1572, %rs843, %rs1572;
	shl.b16 	%rs845, %rs1570, 1;
	shr.u16 	%rs846, %rs844, 7;
	and.b16  	%rs847, %rs846, 27;
	xor.b16  	%rs1570, %rs847, %rs845;
	shr.u16 	%rs1571, %rs840, 1;
	setp.gt.u16 	%p39, %rs840, 1;
	@%p39 bra 	$L__BB1_58;
$L__BB1_59:
	xor.b16  	%rs219, %rs211, %rs1572;
	setp.eq.s16 	%p40, %rs40, %rs63;
	mov.b16 	%rs1576, 0;
	@%p40 bra 	$L__BB1_62;
	mov.b16 	%rs1574, 9;
	mov.b16 	%rs1576, 0;
	mov.u16 	%rs1575, %rs1623;
$L__BB1_61:
	and.b16  	%rs853, %rs1575, 255;
	and.b16  	%rs854, %rs1575, 1;
	neg.s16 	%rs855, %rs854;
	and.b16  	%rs856, %rs855, %rs1574;
	cvt.s16.s8 	%rs857, %rs1574;
	xor.b16  	%rs1576, %rs856, %rs1576;
	shl.b16 	%rs858, %rs1574, 1;
	shr.u16 	%rs859, %rs857, 7;
	and.b16  	%rs860, %rs859, 27;
	xor.b16  	%rs1574, %rs860, %rs858;
	shr.u16 	%rs1575, %rs853, 1;
	setp.gt.u16 	%p41, %rs853, 1;
	@%p41 bra 	$L__BB1_61;
$L__BB1_62:
	setp.eq.s16 	%p42, %rs37, %rs57;
	xor.b16  	%rs1492, %rs219, %rs1576;
	mov.b16 	%rs1580, 0;
	@%p42 bra 	$L__BB1_65;
	mov.b16 	%rs1578, 9;
	mov.b16 	%rs1580, 0;
	mov.u16 	%rs1579, %rs1611;
$L__BB1_64:
	and.b16  	%rs866, %rs1579, 255;
	and.b16  	%rs867, %rs1579, 1;
	neg.s16 	%rs868, %rs867;
	and.b16  	%rs869, %rs868, %rs1578;
	cvt.s16.s8 	%rs870, %rs1578;
	xor.b16  	%rs1580, %rs869, %rs1580;
	shl.b16 	%rs871, %rs1578, 1;
	shr.u16 	%rs872, %rs870, 7;
	and.b16  	%rs873, %rs872, 27;
	xor.b16  	%rs1578, %rs873, %rs871;
	shr.u16 	%rs1579, %rs866, 1;
	setp.gt.u16 	%p43, %rs866, 1;
	@%p43 bra 	$L__BB1_64;
$L__BB1_65:
	setp.eq.s16 	%p44, %rs38, %rs59;
	mov.b16 	%rs1584, 0;
	@%p44 bra 	$L__BB1_68;
	mov.b16 	%rs1582, 14;
	mov.b16 	%rs1584, 0;
	mov.u16 	%rs1583, %rs1615;
$L__BB1_67:
	and.b16  	%rs879, %rs1583, 255;
	and.b16  	%rs880, %rs1583, 1;
	neg.s16 	%rs881, %rs880;
	and.b16  	%rs882, %rs881, %rs1582;
	cvt.s16.s8 	%rs883, %rs1582;
	xor.b16  	%rs1584, %rs882, %rs1584;
	shl.b16 	%rs884, %rs1582, 1;
	shr.u16 	%rs885, %rs883, 7;
	and.b16  	%rs886, %rs885, 27;
	xor.b16  	%rs1582, %rs886, %rs884;
	shr.u16 	%rs1583, %rs879, 1;
	setp.gt.u16 	%p45, %rs879, 1;
	@%p45 bra 	$L__BB1_67;
$L__BB1_68:
	setp.eq.s16 	%p46, %rs39, %rs61;
	xor.b16  	%rs242, %rs1584, %rs1580;
	mov.b16 	%rs1588, 0;
	@%p46 bra 	$L__BB1_71;
	mov.b16 	%rs1586, 11;
	mov.b16 	%rs1588, 0;
	mov.u16 	%rs1587, %rs1619;
$L__BB1_70:
	and.b16  	%rs892, %rs1587, 255;
	and.b16  	%rs893, %rs1587, 1;
	neg.s16 	%rs894, %rs893;
	and.b16  	%rs895, %rs894, %rs1586;
	cvt.s16.s8 	%rs896, %rs1586;
	xor.b16  	%rs1588, %rs895, %rs1588;
	shl.b16 	%rs897, %rs1586, 1;
	shr.u16 	%rs898, %rs896, 7;
	and.b16  	%rs899, %rs898, 27;
	xor.b16  	%rs1586, %rs899, %rs897;
	shr.u16 	%rs1587, %rs892, 1;
	setp.gt.u16 	%p47, %rs892, 1;
	@%p47 bra 	$L__BB1_70;
$L__BB1_71:
	setp.eq.s16 	%p48, %rs40, %rs63;
	xor.b16  	%rs250, %rs242, %rs1588;
	mov.b16 	%rs1592, 0;
	@%p48 bra 	$L__BB1_74;
	mov.b16 	%rs1590, 13;
	mov.b16 	%rs1592, 0;
	mov.u16 	%rs1591, %rs1623;
$L__BB1_73:
	and.b16  	%rs905, %rs1591, 255;
	and.b16  	%rs906, %rs1591, 1;
	neg.s16 	%rs907, %rs906;
	and.b16  	%rs908, %rs907, %rs1590;
	cvt.s16.s8 	%rs909, %rs1590;
	xor.b16  	%rs1592, %rs908, %rs1592;
	shl.b16 	%rs910, %rs1590, 1;
	shr.u16 	%rs911, %rs909, 7;
	and.b16  	%rs912, %rs911, 27;
	xor.b16  	%rs1590, %rs912, %rs910;
	shr.u16 	%rs1591, %rs905, 1;
	setp.gt.u16 	%p49, %rs905, 1;
	@%p49 bra 	$L__BB1_73;
$L__BB1_74:
	setp.eq.s16 	%p50, %rs37, %rs57;
	xor.b16  	%rs1491, %rs250, %rs1592;
	mov.b16 	%rs1596, 0;
	@%p50 bra 	$L__BB1_77;
	mov.b16 	%rs1594, 13;
	mov.b16 	%rs1596, 0;
	mov.u16 	%rs1595, %rs1611;
$L__BB1_76:
	and.b16  	%rs918, %rs1595, 255;
	and.b16  	%rs919, %rs1595, 1;
	neg.s16 	%rs920, %rs919;
	and.b16  	%rs921, %rs920, %rs1594;
	cvt.s16.s8 	%rs922, %rs1594;
	xor.b16  	%rs1596, %rs921, %rs1596;
	shl.b16 	%rs923, %rs1594, 1;
	shr.u16 	%rs924, %rs922, 7;
	and.b16  	%rs925, %rs924, 27;
	xor.b16  	%rs1594, %rs925, %rs923;
	shr.u16 	%rs1595, %rs918, 1;
	setp.gt.u16 	%p51, %rs918, 1;
	@%p51 bra 	$L__BB1_76;
$L__BB1_77:
	mov.b16 	%rs1600, 0;
	@%p44 bra 	$L__BB1_80;
	mov.b16 	%rs1598, 9;
	mov.b16 	%rs1600, 0;
	mov.u16 	%rs1599, %rs1615;
$L__BB1_79:
	and.b16  	%rs931, %rs1599, 255;
	and.b16  	%rs932, %rs1599, 1;
	neg.s16 	%rs933, %rs932;
	and.b16  	%rs934, %rs933, %rs1598;
	cvt.s16.s8 	%rs935, %rs1598;
	xor.b16  	%rs1600, %rs934, %rs1600;
	shl.b16 	%rs936, %rs1598, 1;
	shr.u16 	%rs937, %rs935, 7;
	and.b16  	%rs938, %rs937, 27;
	xor.b16  	%rs1598, %rs938, %rs936;
	shr.u16 	%rs1599, %rs931, 1;
	setp.gt.u16 	%p53, %rs931, 1;
	@%p53 bra 	$L__BB1_79;
$L__BB1_80:
	xor.b16  	%rs273, %rs1600, %rs1596;
	mov.b16 	%rs1604, 0;
	@%p46 bra 	$L__BB1_83;
	mov.b16 	%rs1602, 14;
	mov.b16 	%rs1604, 0;
	mov.u16 	%rs1603, %rs1619;
$L__BB1_82:
	and.b16  	%rs944, %rs1603, 255;
	and.b16  	%rs945, %rs1603, 1;
	neg.s16 	%rs946, %rs945;
	and.b16  	%rs947, %rs946, %rs1602;
	cvt.s16.s8 	%rs948, %rs1602;
	xor.b16  	%rs1604, %rs947, %rs1604;
	shl.b16 	%rs949, %rs1602, 1;
	shr.u16 	%rs950, %rs948, 7;
	and.b16  	%rs951, %rs950, 27;
	xor.b16  	%rs1602, %rs951, %rs949;
	shr.u16 	%rs1603, %rs944, 1;
	setp.gt.u16 	%p55, %rs944, 1;
	@%p55 bra 	$L__BB1_82;
$L__BB1_83:
	xor.b16  	%rs281, %rs273, %rs1604;
	mov.b16 	%rs1608, 0;
	@%p48 bra 	$L__BB1_86;
	mov.b16 	%rs1606, 11;
	mov.b16 	%rs1608, 0;
	mov.u16 	%rs1607, %rs1623;
$L__BB1_85:
	and.b16  	%rs957, %rs1607, 255;
	and.b16  	%rs958, %rs1607, 1;
	neg.s16 	%rs959, %rs958;
	and.b16  	%rs960, %rs959, %rs1606;
	cvt.s16.s8 	%rs961, %rs1606;
	xor.b16  	%rs1608, %rs960, %rs1608;
	shl.b16 	%rs962, %rs1606, 1;
	shr.u16 	%rs963, %rs961, 7;
	and.b16  	%rs964, %rs963, 27;
	xor.b16  	%rs1606, %rs964, %rs962;
	shr.u16 	%rs1607, %rs957, 1;
	setp.gt.u16 	%p57, %rs957, 1;
	@%p57 bra 	$L__BB1_85;
$L__BB1_86:
	xor.b16  	%rs1490, %rs281, %rs1608;
	mov.b16 	%rs1612, 0;
	@%p50 bra 	$L__BB1_89;
	mov.b16 	%rs1610, 11;
	mov.b16 	%rs1612, 0;
$L__BB1_88:
	and.b16  	%rs970, %rs1611, 255;
	and.b16  	%rs971, %rs1611, 1;
	neg.s16 	%rs972, %rs971;
	and.b16  	%rs973, %rs972, %rs1610;
	cvt.s16.s8 	%rs974, %rs1610;
	xor.b16  	%rs1612, %rs973, %rs1612;
	shl.b16 	%rs975, %rs1610, 1;
	shr.u16 	%rs976, %rs974, 7;
	and.b16  	%rs977, %rs976, 27;
	xor.b16  	%rs1610, %rs977, %rs975;
	shr.u16 	%rs1611, %rs970, 1;
	setp.gt.u16 	%p59, %rs970, 1;
	@%p59 bra 	$L__BB1_88;
$L__BB1_89:
	setp.eq.s16 	%p60, %rs38, %rs59;
	mov.b16 	%rs1616, 0;
	@%p60 bra 	$L__BB1_92;
	mov.b16 	%rs1614, 13;
	mov.b16 	%rs1616, 0;
$L__BB1_91:
	and.b16  	%rs983, %rs1615, 255;
	and.b16  	%rs984, %rs1615, 1;
	neg.s16 	%rs985, %rs984;
	and.b16  	%rs986, %rs985, %rs1614;
	cvt.s16.s8 	%rs987, %rs1614;
	xor.b16  	%rs1616, %rs986, %rs1616;
	shl.b16 	%rs988, %rs1614, 1;
	shr.u16 	%rs989, %rs987, 7;
	and.b16  	%rs990, %rs989, 27;
	xor.b16  	%rs1614, %rs990, %rs988;
	shr.u16 	%rs1615, %rs983, 1;
	setp.gt.u16 	%p61, %rs983, 1;
	@%p61 bra 	$L__BB1_91;
$L__BB1_92:
	setp.eq.s16 	%p62, %rs39, %rs61;
	xor.b16  	%rs304, %rs1616, %rs1612;
	mov.b16 	%rs1620, 0;
	@%p62 bra 	$L__BB1_95;
	mov.b16 	%rs1618, 9;
	mov.b16 	%rs1620, 0;
$L__BB1_94:
	and.b16  	%rs996, %rs1619, 255;
	and.b16  	%rs997, %rs1619, 1;
	neg.s16 	%rs998, %rs997;
	and.b16  	%rs999, %rs998, %rs1618;
	cvt.s16.s8 	%rs1000, %rs1618;
	xor.b16  	%rs1620, %rs999, %rs1620;
	shl.b16 	%rs1001, %rs1618, 1;
	shr.u16 	%rs1002, %rs1000, 7;
	and.b16  	%rs1003, %rs1002, 27;
	xor.b16  	%rs1618, %rs1003, %rs1001;
	shr.u16 	%rs1619, %rs996, 1;
	setp.gt.u16 	%p63, %rs996, 1;
	@%p63 bra 	$L__BB1_94;
$L__BB1_95:
	setp.eq.s16 	%p64, %rs40, %rs63;
	xor.b16  	%rs312, %rs304, %rs1620;
	mov.b16 	%rs1624, 0;
	@%p64 bra 	$L__BB1_98;
	mov.b16 	%rs1622, 14;
	mov.b16 	%rs1624, 0;
$L__BB1_97:
	and.b16  	%rs1009, %rs1623, 255;
	and.b16  	%rs1010, %rs1623, 1;
	neg.s16 	%rs1011, %rs1010;
	and.b16  	%rs1012, %rs1011, %rs1622;
	cvt.s16.s8 	%rs1013, %rs1622;
	xor.b16  	%rs1624, %rs1012, %rs1624;
	shl.b16 	%rs1014, %rs1622, 1;
	shr.u16 	%rs1015, %rs1013, 7;
	and.b16  	%rs1016, %rs1015, 27;
	xor.b16  	%rs1622, %rs1016, %rs1014;
	shr.u16 	%rs1623, %rs1009, 1;
	setp.gt.u16 	%p65, %rs1009, 1;
	@%p65 bra 	$L__BB1_97;
$L__BB1_98:
	xor.b16  	%rs1675, %rs41, %rs65;
	xor.b16  	%rs1489, %rs312, %rs1624;
	setp.eq.s16 	%p66, %rs41, %rs65;
	mov.b16 	%rs1628, 0;
	@%p66 bra 	$L__BB1_101;
	mov.b16 	%rs1626, 14;
	mov.b16 	%rs1628, 0;
	mov.u16 	%rs1627, %rs1675;
$L__BB1_100:
	and.b16  	%rs1022, %rs1627, 255;
	and.b16  	%rs1023, %rs1627, 1;
	neg.s16 	%rs1024, %rs1023;
	and.b16  	%rs1025, %rs1024, %rs1626;
	cvt.s16.s8 	%rs1026, %rs1626;
	xor.b16  	%rs1628, %rs1025, %rs1628;
	shl.b16 	%rs1027, %rs1626, 1;
	shr.u16 	%rs1028, %rs1026, 7;
	and.b16  	%rs1029, %rs1028, 27;
	xor.b16  	%rs1626, %rs1029, %rs1027;
	shr.u16 	%rs1627, %rs1022, 1;
	setp.gt.u16 	%p67, %rs1022, 1;
	@%p67 bra 	$L__BB1_100;
$L__BB1_101:
	xor.b16  	%rs1679, %rs42, %rs66;
	setp.eq.s16 	%p68, %rs42, %rs66;
	mov.b16 	%rs1632, 0;
	@%p68 bra 	$L__BB1_104;
	mov.b16 	%rs1630, 11;
	mov.b16 	%rs1632, 0;
	mov.u16 	%rs1631, %rs1679;
$L__BB1_103:
	and.b16  	%rs1035, %rs1631, 255;
	and.b16  	%rs1036, %rs1631, 1;
	neg.s16 	%rs1037, %rs1036;
	and.b16  	%rs1038, %rs1037, %rs1630;
	cvt.s16.s8 	%rs1039, %rs1630;
	xor.b16  	%rs1632, %rs1038, %rs1632;
	shl.b16 	%rs1040, %rs1630, 1;
	shr.u16 	%rs1041, %rs1039, 7;
	and.b16  	%rs1042, %rs1041, 27;
	xor.b16  	%rs1630, %rs1042, %rs1040;
	shr.u16 	%rs1631, %rs1035, 1;
	setp.gt.u16 	%p69, %rs1035, 1;
	@%p69 bra 	$L__BB1_103;
$L__BB1_104:
	xor.b16  	%rs1683, %rs43, %rs67;
	xor.b16  	%rs338, %rs1632, %rs1628;
	setp.eq.s16 	%p70, %rs43, %rs67;
	mov.b16 	%rs1636, 0;
	@%p70 bra 	$L__BB1_107;
	mov.b16 	%rs1634, 13;
	mov.b16 	%rs1636, 0;
	mov.u16 	%rs1635, %rs1683;
$L__BB1_106:
	and.b16  	%rs1048, %rs1635, 255;
	and.b16  	%rs1049, %rs1635, 1;
	neg.s16 	%rs1050, %rs1049;
	and.b16  	%rs1051, %rs1050, %rs1634;
	cvt.s16.s8 	%rs1052, %rs1634;
	xor.b16  	%rs1636, %rs1051, %rs1636;
	shl.b16 	%rs1053, %rs1634, 1;
	shr.u16 	%rs1054, %rs1052, 7;
	and.b16  	%rs1055, %rs1054, 27;
	xor.b16  	%rs1634, %rs1055, %rs1053;
	shr.u16 	%rs1635, %rs1048, 1;
	setp.gt.u16 	%p71, %rs1048, 1;
	@%p71 bra 	$L__BB1_106;
$L__BB1_107:
	xor.b16  	%rs1687, %rs44, %rs68;
	xor.b16  	%rs347, %rs338, %rs1636;
	setp.eq.s16 	%p72, %rs44, %rs68;
	mov.b16 	%rs1640, 0;
	@%p72 bra 	$L__BB1_110;
	mov.b16 	%rs1638, 9;
	mov.b16 	%rs1640, 0;
	mov.u16 	%rs1639, %rs1687;
$L__BB1_109:
	and.b16  	%rs1061, %rs1639, 255;
	and.b16  	%rs1062, %rs1639, 1;
	neg.s16 	%rs1063, %rs1062;
	and.b16  	%rs1064, %rs1063, %rs1638;
	cvt.s16.s8 	%rs1065, %rs1638;
	xor.b16  	%rs1640, %rs1064, %rs1640;
	shl.b16 	%rs1066, %rs1638, 1;
	shr.u16 	%rs1067, %rs1065, 7;
	and.b16  	%rs1068, %rs1067, 27;
	xor.b16  	%rs1638, %rs1068, %rs1066;
	shr.u16 	%rs1639, %rs1061, 1;
	setp.gt.u16 	%p73, %rs1061, 1;
	@%p73 bra 	$L__BB1_109;
$L__BB1_110:
	setp.eq.s16 	%p74, %rs41, %rs65;
	xor.b16  	%rs1488, %rs347, %rs1640;
	mov.b16 	%rs1644, 0;
	@%p74 bra 	$L__BB1_113;
	mov.b16 	%rs1642, 9;
	mov.b16 	%rs1644, 0;
	mov.u16 	%rs1643, %rs1675;
$L__BB1_112:
	and.b16  	%rs1074, %rs1643, 255;
	and.b16  	%rs1075, %rs1643, 1;
	neg.s16 	%rs1076, %rs1075;
	and.b16  	%rs1077, %rs1076, %rs1642;
	cvt.s16.s8 	%rs1078, %rs1642;
	xor.b16  	%rs1644, %rs1077, %rs1644;
	shl.b16 	%rs1079, %rs1642, 1;
	shr.u16 	%rs1080, %rs1078, 7;
	and.b16  	%rs1081, %rs1080, 27;
	xor.b16  	%rs1642, %rs1081, %rs1079;
	shr.u16 	%rs1643, %rs1074, 1;
	setp.gt.u16 	%p75, %rs1074, 1;
	@%p75 bra 	$L__BB1_112;
$L__BB1_113:
	setp.eq.s16 	%p76, %rs42, %rs66;
	mov.b16 	%rs1648, 0;
	@%p76 bra 	$L__BB1_116;
	mov.b16 	%rs1646, 14;
	mov.b16 	%rs1648, 0;
	mov.u16 	%rs1647, %rs1679;
$L__BB1_115:
	and.b16  	%rs1087, %rs1647, 255;
	and.b16  	%rs1088, %rs1647, 1;
	neg.s16 	%rs1089, %rs1088;
	and.b16  	%rs1090, %rs1089, %rs1646;
	cvt.s16.s8 	%rs1091, %rs1646;
	xor.b16  	%rs1648, %rs1090, %rs1648;
	shl.b16 	%rs1092, %rs1646, 1;
	shr.u16 	%rs1093, %rs1091, 7;
	and.b16  	%rs1094, %rs1093, 27;
	xor.b16  	%rs1646, %rs1094, %rs1092;
	shr.u16 	%rs1647, %rs1087, 1;
	setp.gt.u16 	%p77, %rs1087, 1;
	@%p77 bra 	$L__BB1_115;
$L__BB1_116:
	setp.eq.s16 	%p78, %rs43, %rs67;
	xor.b16  	%rs370, %rs1648, %rs1644;
	mov.b16 	%rs1652, 0;
	@%p78 bra 	$L__BB1_119;
	mov.b16 	%rs1650, 11;
	mov.b16 	%rs1652, 0;
	mov.u16 	%rs1651, %rs1683;
$L__BB1_118:
	and.b16  	%rs1100, %rs1651, 255;
	and.b16  	%rs1101, %rs1651, 1;
	neg.s16 	%rs1102, %rs1101;
	and.b16  	%rs1103, %rs1102, %rs1650;
	cvt.s16.s8 	%rs1104, %rs1650;
	xor.b16  	%rs1652, %rs1103, %rs1652;
	shl.b16 	%rs1105, %rs1650, 1;
	shr.u16 	%rs1106, %rs1104, 7;
	and.b16  	%rs1107, %rs1106, 27;
	xor.b16  	%rs1650, %rs1107, %rs1105;
	shr.u16 	%rs1651, %rs1100, 1;
	setp.gt.u16 	%p79, %rs1100, 1;
	@%p79 bra 	$L__BB1_118;
$L__BB1_119:
	setp.eq.s16 	%p80, %rs44, %rs68;
	xor.b16  	%rs378, %rs370, %rs1652;
	mov.b16 	%rs1656, 0;
	@%p80 bra 	$L__BB1_122;
	mov.b16 	%rs1654, 13;
	mov.b16 	%rs1656, 0;
	mov.u16 	%rs1655, %rs1687;
$L__BB1_121:
	and.b16  	%rs1113, %rs1655, 255;
	and.b16  	%rs1114, %rs1655, 1;
	neg.s16 	%rs1115, %rs1114;
	and.b16  	%rs1116, %rs1115, %rs1654;
	cvt.s16.s8 	%rs1117, %rs1654;
	xor.b16  	%rs1656, %rs1116, %rs1656;
	shl.b16 	%rs1118, %rs1654, 1;
	shr.u16 	%rs1119, %rs1117, 7;
	and.b16  	%rs1120, %rs1119, 27;
	xor.b16  	%rs1654, %rs1120, %rs1118;
	shr.u16 	%rs1655, %rs1113, 1;
	setp.gt.u16 	%p81, %rs1113, 1;
	@%p81 bra 	$L__BB1_121;
$L__BB1_122:
	setp.eq.s16 	%p82, %rs41, %rs65;
	xor.b16  	%rs1487, %rs378, %rs1656;
	mov.b16 	%rs1660, 0;
	@%p82 bra 	$L__BB1_125;
	mov.b16 	%rs1658, 13;
	mov.b16 	%rs1660, 0;
	mov.u16 	%rs1659, %rs1675;
$L__BB1_124:
	and.b16  	%rs1126, %rs1659, 255;
	and.b16  	%rs1127, %rs1659, 1;
	neg.s16 	%rs1128, %rs1127;
	and.b16  	%rs1129, %rs1128, %rs1658;
	cvt.s16.s8 	%rs1130, %rs1658;
	xor.b16  	%rs1660, %rs1129, %rs1660;
	shl.b16 	%rs1131, %rs1658, 1;
	shr.u16 	%rs1132, %rs1130, 7;
	and.b16  	%rs1133, %rs1132, 27;
	xor.b16  	%rs1658, %rs1133, %rs1131;
	shr.u16 	%rs1659, %rs1126, 1;
	setp.gt.u16 	%p83, %rs1126, 1;
	@%p83 bra 	$L__BB1_124;
$L__BB1_125:
	setp.eq.s16 	%p84, %rs42, %rs66;
	mov.b16 	%rs1664, 0;
	@%p84 bra 	$L__BB1_128;
	mov.b16 	%rs1662, 9;
	mov.b16 	%rs1664, 0;
	mov.u16 	%rs1663, %rs1679;
$L__BB1_127:
	and.b16  	%rs1139, %rs1663, 255;
	and.b16  	%rs1140, %rs1663, 1;
	neg.s16 	%rs1141, %rs1140;
	and.b16  	%rs1142, %rs1141, %rs1662;
	cvt.s16.s8 	%rs1143, %rs1662;
	xor.b16  	%rs1664, %rs1142, %rs1664;
	shl.b16 	%rs1144, %rs1662, 1;
	shr.u16 	%rs1145, %rs1143, 7;
	and.b16  	%rs1146, %rs1145, 27;
	xor.b16  	%rs1662, %rs1146, %rs1144;
	shr.u16 	%rs1663, %rs1139, 1;
	setp.gt.u16 	%p85, %rs1139, 1;
	@%p85 bra 	$L__BB1_127;
$L__BB1_128:
	setp.eq.s16 	%p86, %rs43, %rs67;
	xor.b16  	%rs401, %rs1664, %rs1660;
	mov.b16 	%rs1668, 0;
	@%p86 bra 	$L__BB1_131;
	mov.b16 	%rs1666, 14;
	mov.b16 	%rs1668, 0;
	mov.u16 	%rs1667, %rs1683;
$L__BB1_130:
	and.b16  	%rs1152, %rs1667, 255;
	and.b16  	%rs1153, %rs1667, 1;
	neg.s16 	%rs1154, %rs1153;
	and.b16  	%rs1155, %rs1154, %rs1666;
	cvt.s16.s8 	%rs1156, %rs1666;
	xor.b16  	%rs1668, %rs1155, %rs1668;
	shl.b16 	%rs1157, %rs1666, 1;
	shr.u16 	%rs1158, %rs1156, 7;
	and.b16  	%rs1159, %rs1158, 27;
	xor.b16  	%rs1666, %rs1159, %rs1157;
	shr.u16 	%rs1667, %rs1152, 1;
	setp.gt.u16 	%p87, %rs1152, 1;
	@%p87 bra 	$L__BB1_130;
$L__BB1_131:
	setp.eq.s16 	%p88, %rs44, %rs68;
	xor.b16  	%rs409, %rs401, %rs1668;
	mov.b16 	%rs1672, 0;
	@%p88 bra 	$L__BB1_134;
	mov.b16 	%rs1670, 11;
	mov.b16 	%rs1672, 0;
	mov.u16 	%rs1671, %rs1687;
$L__BB1_133:
	and.b16  	%rs1165, %rs1671, 255;
	and.b16  	%rs1166, %rs1671, 1;
	neg.s16 	%rs1167, %rs1166;
	and.b16  	%rs1168, %rs1167, %rs1670;
	cvt.s16.s8 	%rs1169, %rs1670;
	xor.b16  	%rs1672, %rs1168, %rs1672;
	shl.b16 	%rs1170, %rs1670, 1;
	shr.u16 	%rs1171, %rs1169, 7;
	and.b16  	%rs1172, %rs1171, 27;
	xor.b16  	%rs1670, %rs1172, %rs1170;
	shr.u16 	%rs1671, %rs1165, 1;
	setp.gt.u16 	%p89, %rs1165, 1;
	@%p89 bra 	$L__BB1_133;
$L__BB1_134:
	setp.eq.s16 	%p90, %rs41, %rs65;
	xor.b16  	%rs1486, %rs409, %rs1672;
	mov.b16 	%rs1676, 0;
	@%p90 bra 	$L__BB1_137;
	mov.b16 	%rs1674, 11;
	mov.b16 	%rs1676, 0;
$L__BB1_136:
	and.b16  	%rs1178, %rs1675, 255;
	and.b16  	%rs1179, %rs1675, 1;
	neg.s16 	%rs1180, %rs1179;
	and.b16  	%rs1181, %rs1180, %rs1674;
	cvt.s16.s8 	%rs1182, %rs1674;
	xor.b16  	%rs1676, %rs1181, %rs1676;
	shl.b16 	%rs1183, %rs1674, 1;
	shr.u16 	%rs1184, %rs1182, 7;
	and.b16  	%rs1185, %rs1184, 27;
	xor.b16  	%rs1674, %rs1185, %rs1183;
	shr.u16 	%rs1675, %rs1178, 1;
	setp.gt.u16 	%p91, %rs1178, 1;
	@%p91 bra 	$L__BB1_136;
$L__BB1_137:
	setp.eq.s16 	%p92, %rs42, %rs66;
	mov.b16 	%rs1680, 0;
	@%p92 bra 	$L__BB1_140;
	mov.b16 	%rs1678, 13;
	mov.b16 	%rs1680, 0;
$L__BB1_139:
	and.b16  	%rs1191, %rs1679, 255;
	and.b16  	%rs1192, %rs1679, 1;
	neg.s16 	%rs1193, %rs1192;
	and.b16  	%rs1194, %rs1193, %rs1678;
	cvt.s16.s8 	%rs1195, %rs1678;
	xor.b16  	%rs1680, %rs1194, %rs1680;
	shl.b16 	%rs1196, %rs1678, 1;
	shr.u16 	%rs1197, %rs1195, 7;
	and.b16  	%rs1198, %rs1197, 27;
	xor.b16  	%rs1678, %rs1198, %rs1196;
	shr.u16 	%rs1679, %rs1191, 1;
	setp.gt.u16 	%p93, %rs1191, 1;
	@%p93 bra 	$L__BB1_139;
$L__BB1_140:
	setp.eq.s16 	%p94, %rs43, %rs67;
	xor.b16  	%rs432, %rs1680, %rs1676;
	mov.b16 	%rs1684, 0;
	@%p94 bra 	$L__BB1_143;
	mov.b16 	%rs1682, 9;
	mov.b16 	%rs1684, 0;
$L__BB1_142:
	and.b16  	%rs1204, %rs1683, 255;
	and.b16  	%rs1205, %rs1683, 1;
	neg.s16 	%rs1206, %rs1205;
	and.b16  	%rs1207, %rs1206, %rs1682;
	cvt.s16.s8 	%rs1208, %rs1682;
	xor.b16  	%rs1684, %rs1207, %rs1684;
	shl.b16 	%rs1209, %rs1682, 1;
	shr.u16 	%rs1210, %rs1208, 7;
	and.b16  	%rs1211, %rs1210, 27;
	xor.b16  	%rs1682, %rs1211, %rs1209;
	shr.u16 	%rs1683, %rs1204, 1;
	setp.gt.u16 	%p95, %rs1204, 1;
	@%p95 bra 	$L__BB1_142;
$L__BB1_143:
	setp.eq.s16 	%p96, %rs44, %rs68;
	xor.b16  	%rs440, %rs432, %rs1684;
	mov.b16 	%rs1688, 0;
	@%p96 bra 	$L__BB1_146;
	mov.b16 	%rs1686, 14;
	mov.b16 	%rs1688, 0;
$L__BB1_145:
	and.b16  	%rs1217, %rs1687, 255;
	and.b16  	%rs1218, %rs1687, 1;
	neg.s16 	%rs1219, %rs1218;
	and.b16  	%rs1220, %rs1219, %rs1686;
	cvt.s16.s8 	%rs1221, %rs1686;
	xor.b16  	%rs1688, %rs1220, %rs1688;
	shl.b16 	%rs1222, %rs1686, 1;
	shr.u16 	%rs1223, %rs1221, 7;
	and.b16  	%rs1224, %rs1223, 27;
	xor.b16  	%rs1686, %rs1224, %rs1222;
	shr.u16 	%rs1687, %rs1217, 1;
	setp.gt.u16 	%p97, %rs1217, 1;
	@%p97 bra 	$L__BB1_145;
$L__BB1_146:
	xor.b16  	%rs1739, %rs45, %rs69;
	xor.b16  	%rs1485, %rs440, %rs1688;
	setp.eq.s16 	%p98, %rs45, %rs69;
	mov.b16 	%rs1692, 0;
	@%p98 bra 	$L__BB1_149;
	mov.b16 	%rs1690, 14;
	mov.b16 	%rs1692, 0;
	mov.u16 	%rs1691, %rs1739;
$L__BB1_148:
	and.b16  	%rs1230, %rs1691, 255;
	and.b16  	%rs1231, %rs1691, 1;
	neg.s16 	%rs1232, %rs1231;
	and.b16  	%rs1233, %rs1232, %rs1690;
	cvt.s16.s8 	%rs1234, %rs1690;
	xor.b16  	%rs1692, %rs1233, %rs1692;
	shl.b16 	%rs1235, %rs1690, 1;
	shr.u16 	%rs1236, %rs1234, 7;
	and.b16  	%rs1237, %rs1236, 27;
	xor.b16  	%rs1690, %rs1237, %rs1235;
	shr.u16 	%rs1691, %rs1230, 1;
	setp.gt.u16 	%p99, %rs1230, 1;
	@%p99 bra 	$L__BB1_148;
$L__BB1_149:
	xor.b16  	%rs1743, %rs46, %rs70;
	setp.eq.s16 	%p100, %rs46, %rs70;
	mov.b16 	%rs1696, 0;
	@%p100 bra 	$L__BB1_152;
	mov.b16 	%rs1694, 11;
	mov.b16 	%rs1696, 0;
	mov.u16 	%rs1695, %rs1743;
$L__BB1_151:
	and.b16  	%rs1243, %rs1695, 255;
	and.b16  	%rs1244, %rs1695, 1;
	neg.s16 	%rs1245, %rs1244;
	and.b16  	%rs1246, %rs1245, %rs1694;
	cvt.s16.s8 	%rs1247, %rs1694;
	xor.b16  	%rs1696, %rs1246, %rs1696;
	shl.b16 	%rs1248, %rs1694, 1;
	shr.u16 	%rs1249, %rs1247, 7;
	and.b16  	%rs1250, %rs1249, 27;
	xor.b16  	%rs1694, %rs1250, %rs1248;
	shr.u16 	%rs1695, %rs1243, 1;
	setp.gt.u16 	%p101, %rs1243, 1;
	@%p101 bra 	$L__BB1_151;
$L__BB1_152:
	xor.b16  	%rs1747, %rs47, %rs71;
	xor.b16  	%rs466, %rs1696, %rs1692;
	setp.eq.s16 	%p102, %rs47, %rs71;
	mov.b16 	%rs1700, 0;
	@%p102 bra 	$L__BB1_155;
	mov.b16 	%rs1698, 13;
	mov.b16 	%rs1700, 0;
	mov.u16 	%rs1699, %rs1747;
$L__BB1_154:
	and.b16  	%rs1256, %rs1699, 255;
	and.b16  	%rs1257, %rs1699, 1;
	neg.s16 	%rs1258, %rs1257;
	and.b16  	%rs1259, %rs1258, %rs1698;
	cvt.s16.s8 	%rs1260, %rs1698;
	xor.b16  	%rs1700, %rs1259, %rs1700;
	shl.b16 	%rs1261, %rs1698, 1;
	shr.u16 	%rs1262, %rs1260, 7;
	and.b16  	%rs1263, %rs1262, 27;
	xor.b16  	%rs1698, %rs1263, %rs1261;
	shr.u16 	%rs1699, %rs1256, 1;
	setp.gt.u16 	%p103, %rs1256, 1;
	@%p103 bra 	$L__BB1_154;
$L__BB1_155:
	xor.b16  	%rs1751, %rs48, %rs72;
	xor.b16  	%rs475, %rs466, %rs1700;
	setp.eq.s16 	%p104, %rs48, %rs72;
	mov.b16 	%rs1704, 0;
	@%p104 bra 	$L__BB1_158;
	mov.b16 	%rs1702, 9;
	mov.b16 	%rs1704, 0;
	mov.u16 	%rs1703, %rs1751;
$L__BB1_157:
	and.b16  	%rs1269, %rs1703, 255;
	and.b16  	%rs1270, %rs1703, 1;
	neg.s16 	%rs1271, %rs1270;
	and.b16  	%rs1272, %rs1271, %rs1702;
	cvt.s16.s8 	%rs1273, %rs1702;
	xor.b16  	%rs1704, %rs1272, %rs1704;
	shl.b16 	%rs1274, %rs1702, 1;
	shr.u16 	%rs1275, %rs1273, 7;
	and.b16  	%rs1276, %rs1275, 27;
	xor.b16  	%rs1702, %rs1276, %rs1274;
	shr.u16 	%rs1703, %rs1269, 1;
	setp.gt.u16 	%p105, %rs1269, 1;
	@%p105 bra 	$L__BB1_157;
$L__BB1_158:
	setp.eq.s16 	%p106, %rs45, %rs69;
	xor.b16  	%rs1484, %rs475, %rs1704;
	mov.b16 	%rs1708, 0;
	@%p106 bra 	$L__BB1_161;
	mov.b16 	%rs1706, 9;
	mov.b16 	%rs1708, 0;
	mov.u16 	%rs1707, %rs1739;
$L__BB1_160:
	and.b16  	%rs1282, %rs1707, 255;
	and.b16  	%rs1283, %rs1707, 1;
	neg.s16 	%rs1284, %rs1283;
	and.b16  	%rs1285, %rs1284, %rs1706;
	cvt.s16.s8 	%rs1286, %rs1706;
	xor.b16  	%rs1708, %rs1285, %rs1708;
	shl.b16 	%rs1287, %rs1706, 1;
	shr.u16 	%rs1288, %rs1286, 7;
	and.b16  	%rs1289, %rs1288, 27;
	xor.b16  	%rs1706, %rs1289, %rs1287;
	shr.u16 	%rs1707, %rs1282, 1;
	setp.gt.u16 	%p107, %rs1282, 1;
	@%p107 bra 	$L__BB1_160;
$L__BB1_161:
	setp.eq.s16 	%p108, %rs46, %rs70;
	mov.b16 	%rs1712, 0;
	@%p108 bra 	$L__BB1_164;
	mov.b16 	%rs1710, 14;
	mov.b16 	%rs1712, 0;
	mov.u16 	%rs1711, %rs1743;
$L__BB1_163:
	and.b16  	%rs1295, %rs1711, 255;
	and.b16  	%rs1296, %rs1711, 1;
	neg.s16 	%rs1297, %rs1296;
	and.b16  	%rs1298, %rs1297, %rs1710;
	cvt.s16.s8 	%rs1299, %rs1710;
	xor.b16  	%rs1712, %rs1298, %rs1712;
	shl.b16 	%rs1300, %rs1710, 1;
	shr.u16 	%rs1301, %rs1299, 7;
	and.b16  	%rs1302, %rs1301, 27;
	xor.b16  	%rs1710, %rs1302, %rs1300;
	shr.u16 	%rs1711, %rs1295, 1;
	setp.gt.u16 	%p109, %rs1295, 1;
	@%p109 bra 	$L__BB1_163;
$L__BB1_164:
	setp.eq.s16 	%p110, %rs47, %rs71;
	xor.b16  	%rs498, %rs1712, %rs1708;
	mov.b16 	%rs1716, 0;
	@%p110 bra 	$L__BB1_167;
	mov.b16 	%rs1714, 11;
	mov.b16 	%rs1716, 0;
	mov.u16 	%rs1715, %rs1747;
$L__BB1_166:
	and.b16  	%rs1308, %rs1715, 255;
	and.b16  	%rs1309, %rs1715, 1;
	neg.s16 	%rs1310, %rs1309;
	and.b16  	%rs1311, %rs1310, %rs1714;
	cvt.s16.s8 	%rs1312, %rs1714;
	xor.b16  	%rs1716, %rs1311, %rs1716;
	shl.b16 	%rs1313, %rs1714, 1;
	shr.u16 	%rs1314, %rs1312, 7;
	and.b16  	%rs1315, %rs1314, 27;
	xor.b16  	%rs1714, %rs1315, %rs1313;
	shr.u16 	%rs1715, %rs1308, 1;
	setp.gt.u16 	%p111, %rs1308, 1;
	@%p111 bra 	$L__BB1_166;
$L__BB1_167:
	setp.eq.s16 	%p112, %rs48, %rs72;
	xor.b16  	%rs506, %rs498, %rs1716;
	mov.b16 	%rs1720, 0;
	@%p112 bra 	$L__BB1_170;
	mov.b16 	%rs1718, 13;
	mov.b16 	%rs1720, 0;
	mov.u16 	%rs1719, %rs1751;
$L__BB1_169:
	and.b16  	%rs1321, %rs1719, 255;
	and.b16  	%rs1322, %rs1719, 1;
	neg.s16 	%rs1323, %rs1322;
	and.b16  	%rs1324, %rs1323, %rs1718;
	cvt.s16.s8 	%rs1325, %rs1718;
	xor.b16  	%rs1720, %rs1324, %rs1720;
	shl.b16 	%rs1326, %rs1718, 1;
	shr.u16 	%rs1327, %rs1325, 7;
	and.b16  	%rs1328, %rs1327, 27;
	xor.b16  	%rs1718, %rs1328, %rs1326;
	shr.u16 	%rs1719, %rs1321, 1;
	setp.gt.u16 	%p113, %rs1321, 1;
	@%p113 bra 	$L__BB1_169;
$L__BB1_170:
	setp.eq.s16 	%p114, %rs45, %rs69;
	xor.b16  	%rs1483, %rs506, %rs1720;
	mov.b16 	%rs1724, 0;
	@%p114 bra 	$L__BB1_173;
	mov.b16 	%rs1722, 13;
	mov.b16 	%rs1724, 0;
	mov.u16 	%rs1723, %rs1739;
$L__BB1_172:
	and.b16  	%rs1334, %rs1723, 255;
	and.b16  	%rs1335, %rs1723, 1;
	neg.s16 	%rs1336, %rs1335;
	and.b16  	%rs1337, %rs1336, %rs1722;
	cvt.s16.s8 	%rs1338, %rs1722;
	xor.b16  	%rs1724, %rs1337, %rs1724;
	shl.b16 	%rs1339, %rs1722, 1;
	shr.u16 	%rs1340, %rs1338, 7;
	and.b16  	%rs1341, %rs1340, 27;
	xor.b16  	%rs1722, %rs1341, %rs1339;
	shr.u16 	%rs1723, %rs1334, 1;
	setp.gt.u16 	%p115, %rs1334, 1;
	@%p115 bra 	$L__BB1_172;
$L__BB1_173:
	setp.eq.s16 	%p116, %rs46, %rs70;
	mov.b16 	%rs1728, 0;
	@%p116 bra 	$L__BB1_176;
	mov.b16 	%rs1726, 9;
	mov.b16 	%rs1728, 0;
	mov.u16 	%rs1727, %rs1743;
$L__BB1_175:
	and.b16  	%rs1347, %rs1727, 255;
	and.b16  	%rs1348, %rs1727, 1;
	neg.s16 	%rs1349, %rs1348;
	and.b16  	%rs1350, %rs1349, %rs1726;
	cvt.s16.s8 	%rs1351, %rs1726;
	xor.b16  	%rs1728, %rs1350, %rs1728;
	shl.b16 	%rs1352, %rs1726, 1;
	shr.u16 	%rs1353, %rs1351, 7;
	and.b16  	%rs1354, %rs1353, 27;
	xor.b16  	%rs1726, %rs1354, %rs1352;
	shr.u16 	%rs1727, %rs1347, 1;
	setp.gt.u16 	%p117, %rs1347, 1;
	@%p117 bra 	$L__BB1_175;
$L__BB1_176:
	setp.eq.s16 	%p118, %rs47, %rs71;
	xor.b16  	%rs529, %rs1728, %rs1724;
	mov.b16 	%rs1732, 0;
	@%p118 bra 	$L__BB1_179;
	mov.b16 	%rs1730, 14;
	mov.b16 	%rs1732, 0;
	mov.u16 	%rs1731, %rs1747;
$L__BB1_178:
	and.b16  	%rs1360, %rs1731, 255;
	and.b16  	%rs1361, %rs1731, 1;
	neg.s16 	%rs1362, %rs1361;
	and.b16  	%rs1363, %rs1362, %rs1730;
	cvt.s16.s8 	%rs1364, %rs1730;
	xor.b16  	%rs1732, %rs1363, %rs1732;
	shl.b16 	%rs1365, %rs1730, 1;
	shr.u16 	%rs1366, %rs1364, 7;
	and.b16  	%rs1367, %rs1366, 27;
	xor.b16  	%rs1730, %rs1367, %rs1365;
	shr.u16 	%rs1731, %rs1360, 1;
	setp.gt.u16 	%p119, %rs1360, 1;
	@%p119 bra 	$L__BB1_178;
$L__BB1_179:
	setp.eq.s16 	%p120, %rs48, %rs72;
	xor.b16  	%rs537, %rs529, %rs1732;
	mov.b16 	%rs1736, 0;
	@%p120 bra 	$L__BB1_182;
	mov.b16 	%rs1734, 11;
	mov.b16 	%rs1736, 0;
	mov.u16 	%rs1735, %rs1751;
$L__BB1_181:
	and.b16  	%rs1373, %rs1735, 255;
	and.b16  	%rs1374, %rs1735, 1;
	neg.s16 	%rs1375, %rs1374;
	and.b16  	%rs1376, %rs1375, %rs1734;
	cvt.s16.s8 	%rs1377, %rs1734;
	xor.b16  	%rs1736, %rs1376, %rs1736;
	shl.b16 	%rs1378, %rs1734, 1;
	shr.u16 	%rs1379, %rs1377, 7;
	and.b16  	%rs1380, %rs1379, 27;
	xor.b16  	%rs1734, %rs1380, %rs1378;
	shr.u16 	%rs1735, %rs1373, 1;
	setp.gt.u16 	%p121, %rs1373, 1;
	@%p121 bra 	$L__BB1_181;
$L__BB1_182:
	setp.eq.s16 	%p122, %rs45, %rs69;
	xor.b16  	%rs1482, %rs537, %rs1736;
	mov.b16 	%rs1740, 0;
	@%p122 bra 	$L__BB1_185;
	mov.b16 	%rs1738, 11;
	mov.b16 	%rs1740, 0;
$L__BB1_184:
	and.b16  	%rs1386, %rs1739, 255;
	and.b16  	%rs1387, %rs1739, 1;
	neg.s16 	%rs1388, %rs1387;
	and.b16  	%rs1389, %rs1388, %rs1738;
	cvt.s16.s8 	%rs1390, %rs1738;
	xor.b16  	%rs1740, %rs1389, %rs1740;
	shl.b16 	%rs1391, %rs1738, 1;
	shr.u16 	%rs1392, %rs1390, 7;
	and.b16  	%rs1393, %rs1392, 27;
	xor.b16  	%rs1738, %rs1393, %rs1391;
	shr.u16 	%rs1739, %rs1386, 1;
	setp.gt.u16 	%p123, %rs1386, 1;
	@%p123 bra 	$L__BB1_184;
$L__BB1_185:
	setp.eq.s16 	%p124, %rs46, %rs70;
	mov.b16 	%rs1744, 0;
	@%p124 bra 	$L__BB1_188;
	mov.b16 	%rs1742, 13;
	mov.b16 	%rs1744, 0;
$L__BB1_187:
	and.b16  	%rs1399, %rs1743, 255;
	and.b16  	%rs1400, %rs1743, 1;
	neg.s16 	%rs1401, %rs1400;
	and.b16  	%rs1402, %rs1401, %rs1742;
	cvt.s16.s8 	%rs1403, %rs1742;
	xor.b16  	%rs1744, %rs1402, %rs1744;
	shl.b16 	%rs1404, %rs1742, 1;
	shr.u16 	%rs1405, %rs1403, 7;
	and.b16  	%rs1406, %rs1405, 27;
	xor.b16  	%rs1742, %rs1406, %rs1404;
	shr.u16 	%rs1743, %rs1399, 1;
	setp.gt.u16 	%p125, %rs1399, 1;
	@%p125 bra 	$L__BB1_187;
$L__BB1_188:
	setp.eq.s16 	%p126, %rs47, %rs71;
	xor.b16  	%rs560, %rs1744, %rs1740;
	mov.b16 	%rs1748, 0;
	@%p126 bra 	$L__BB1_191;
	mov.b16 	%rs1746, 9;
	mov.b16 	%rs1748, 0;
$L__BB1_190:
	and.b16  	%rs1412, %rs1747, 255;
	and.b16  	%rs1413, %rs1747, 1;
	neg.s16 	%rs1414, %rs1413;
	and.b16  	%rs1415, %rs1414, %rs1746;
	cvt.s16.s8 	%rs1416, %rs1746;
	xor.b16  	%rs1748, %rs1415, %rs1748;
	shl.b16 	%rs1417, %rs1746, 1;
	shr.u16 	%rs1418, %rs1416, 7;
	and.b16  	%rs1419, %rs1418, 27;
	xor.b16  	%rs1746, %rs1419, %rs1417;
	shr.u16 	%rs1747, %rs1412, 1;
	setp.gt.u16 	%p127, %rs1412, 1;
	@%p127 bra 	$L__BB1_190;
$L__BB1_191:
	setp.eq.s16 	%p128, %rs48, %rs72;
	xor.b16  	%rs568, %rs560, %rs1748;
	mov.b16 	%rs1752, 0;
	@%p128 bra 	$L__BB1_194;
	mov.b16 	%rs1750, 14;
	mov.b16 	%rs1752, 0;
$L__BB1_193:
	and.b16  	%rs1425, %rs1751, 255;
	and.b16  	%rs1426, %rs1751, 1;
	neg.s16 	%rs1427, %rs1426;
	and.b16  	%rs1428, %rs1427, %rs1750;
	cvt.s16.s8 	%rs1429, %rs1750;
	xor.b16  	%rs1752, %rs1428, %rs1752;
	shl.b16 	%rs1430, %rs1750, 1;
	shr.u16 	%rs1431, %rs1429, 7;
	and.b16  	%rs1432, %rs1431, 27;
	xor.b16  	%rs1750, %rs1432, %rs1430;
	shr.u16 	%rs1751, %rs1425, 1;
	setp.gt.u16 	%p129, %rs1425, 1;
	@%p129 bra 	$L__BB1_193;
$L__BB1_194:
	xor.b16  	%rs1481, %rs568, %rs1752;
	add.s32 	%r3, %r15, -1;
	setp.gt.u32 	%p130, %r15, 1;
	mov.u32 	%r15, %r3;
	@%p130 bra 	$L__BB1_2;
	ld.param.u64 	%rd115, [_Z21aes128_decrypt_kernelPhS_S__param_2];
	ld.param.u64 	%rd113, [_Z21aes128_decrypt_kernelPhS_S__param_1];
	mov.u32 	%r11, %ntid.x;
	mov.u32 	%r12, %tid.x;
	mad.lo.s32 	%r13, %r4, %r11, %r12;
	shl.b32 	%r14, %r13, 4;
	cvt.s64.s32 	%rd60, %r14;
	cvt.u64.u16 	%rd61, %rs1496;
	and.b64  	%rd62, %rd61, 255;
	add.s64 	%rd64, %rd10, %rd62;
	ld.const.u8 	%rs1433, [%rd64];
	cvt.u64.u16 	%rd65, %rs1483;
	and.b64  	%rd66, %rd65, 255;
	add.s64 	%rd67, %rd10, %rd66;
	ld.const.u8 	%rs1434, [%rd67];
	cvt.u64.u16 	%rd68, %rs1486;
	and.b64  	%rd69, %rd68, 255;
	add.s64 	%rd70, %rd10, %rd69;
	ld.const.u8 	%rs1435, [%rd70];
	cvt.u64.u16 	%rd71, %rs1489;
	and.b64  	%rd72, %rd71, 255;
	add.s64 	%rd73, %rd10, %rd72;
	ld.const.u8 	%rs1436, [%rd73];
	cvt.u64.u16 	%rd74, %rs1492;
	and.b64  	%rd75, %rd74, 255;
	add.s64 	%rd76, %rd10, %rd75;
	ld.const.u8 	%rs1437, [%rd76];
	cvt.u64.u16 	%rd77, %rs1495;
	and.b64  	%rd78, %rd77, 255;
	add.s64 	%rd79, %rd10, %rd78;
	ld.const.u8 	%rs1438, [%rd79];
	cvt.u64.u16 	%rd80, %rs1482;
	and.b64  	%rd81, %rd80, 255;
	add.s64 	%rd82, %rd10, %rd81;
	ld.const.u8 	%rs1439, [%rd82];
	cvt.u64.u16 	%rd83, %rs1485;
	and.b64  	%rd84, %rd83, 255;
	add.s64 	%rd85, %rd10, %rd84;
	ld.const.u8 	%rs1440, [%rd85];
	cvt.u64.u16 	%rd86, %rs1488;
	and.b64  	%rd87, %rd86, 255;
	add.s64 	%rd88, %rd10, %rd87;
	ld.const.u8 	%rs1441, [%rd88];
	cvt.u64.u16 	%rd89, %rs1491;
	and.b64  	%rd90, %rd89, 255;
	add.s64 	%rd91, %rd10, %rd90;
	ld.const.u8 	%rs1442, [%rd91];
	cvt.u64.u16 	%rd92, %rs1494;
	and.b64  	%rd93, %rd92, 255;
	add.s64 	%rd94, %rd10, %rd93;
	ld.const.u8 	%rs1443, [%rd94];
	cvt.u64.u16 	%rd95, %rs1481;
	and.b64  	%rd96, %rd95, 255;
	add.s64 	%rd97, %rd10, %rd96;
	ld.const.u8 	%rs1444, [%rd97];
	cvt.u64.u16 	%rd98, %rs1484;
	and.b64  	%rd99, %rd98, 255;
	add.s64 	%rd100, %rd10, %rd99;
	ld.const.u8 	%rs1445, [%rd100];
	cvt.u64.u16 	%rd101, %rs1487;
	and.b64  	%rd102, %rd101, 255;
	add.s64 	%rd103, %rd10, %rd102;
	ld.const.u8 	%rs1446, [%rd103];
	cvt.u64.u16 	%rd104, %rs1490;
	and.b64  	%rd105, %rd104, 255;
	add.s64 	%rd106, %rd10, %rd105;
	ld.const.u8 	%rs1447, [%rd106];
	cvt.u64.u16 	%rd107, %rs1493;
	and.b64  	%rd108, %rd107, 255;
	add.s64 	%rd109, %rd10, %rd108;
	ld.const.u8 	%rs1448, [%rd109];
	cvta.to.global.u64 	%rd110, %rd115;
	ld.global.u8 	%rs1449, [%rd110];
	xor.b16  	%rs1450, %rs1433, %rs1449;
	ld.global.u8 	%rs1451, [%rd110+1];
	xor.b16  	%rs1452, %rs1434, %rs1451;
	ld.global.u8 	%rs1453, [%rd110+2];
	xor.b16  	%rs1454, %rs1435, %rs1453;
	ld.global.u8 	%rs1455, [%rd110+3];
	xor.b16  	%rs1456, %rs1436, %rs1455;
	ld.global.u8 	%rs1457, [%rd110+4];
	xor.b16  	%rs1458, %rs1437, %rs1457;
	ld.global.u8 	%rs1459, [%rd110+5];
	xor.b16  	%rs1460, %rs1438, %rs1459;
	ld.global.u8 	%rs1461, [%rd110+6];
	xor.b16  	%rs1462, %rs1439, %rs1461;
	ld.global.u8 	%rs1463, [%rd110+7];
	xor.b16  	%rs1464, %rs1440, %rs1463;
	ld.global.u8 	%rs1465, [%rd110+8];
	xor.b16  	%rs1466, %rs1441, %rs1465;
	ld.global.u8 	%rs1467, [%rd110+9];
	xor.b16  	%rs1468, %rs1442, %rs1467;
	ld.global.u8 	%rs1469, [%rd110+10];
	xor.b16  	%rs1470, %rs1443, %rs1469;
	ld.global.u8 	%rs1471, [%rd110+11];
	xor.b16  	%rs1472, %rs1444, %rs1471;
	ld.global.u8 	%rs1473, [%rd110+12];
	xor.b16  	%rs1474, %rs1445, %rs1473;
	ld.global.u8 	%rs1475, [%rd110+13];
	xor.b16  	%rs1476, %rs1446, %rs1475;
	ld.global.u8 	%rs1477, [%rd110+14];
	xor.b16  	%rs1478, %rs1447, %rs1477;
	ld.global.u8 	%rs1479, [%rd110+15];
	xor.b16  	%rs1480, %rs1448, %rs1479;
	cvta.to.global.u64 	%rd111, %rd113;
	add.s64 	%rd112, %rd111, %rd60;
	st.global.u8 	[%rd112], %rs1450;
	st.global.u8 	[%rd112+1], %rs1452;
	st.global.u8 	[%rd112+2], %rs1454;
	st.global.u8 	[%rd112+3], %rs1456;
	st.global.u8 	[%rd112+4], %rs1458;
	st.global.u8 	[%rd112+5], %rs1460;
	st.global.u8 	[%rd112+6], %rs1462;
	st.global.u8 	[%rd112+7], %rs1464;
	st.global.u8 	[%rd112+8], %rs1466;
	st.global.u8 	[%rd112+9], %rs1468;
	st.global.u8 	[%rd112+10], %rs1470;
	st.global.u8 	[%rd112+11], %rs1472;
	st.global.u8 	[%rd112+12], %rs1474;
	st.global.u8 	[%rd112+13], %rs1476;
	st.global.u8 	[%rd112+14], %rs1478;
	st.global.u8 	[%rd112+15], %rs1480;
$L__BB1_196:
	ret;

}


// ===== COMPILED SASS (sm_100) =====

	.target	sm_100

	.elftype	@"ET_EXEC"


//--------------------- .note.nv.tkinfo           --------------------------
	.section	.note.nv.tkinfo,"",@"SHT_NOTE"
	.sectionflags	@"SHF_NOTE_NV_TKINFO"
	.tkinfo
        /*0018*/ 	.word	0x00000002
        /*0030*/ 	.string	""
        /*0030*/ 	.string	"ptxas"
        /*0030*/ 	.string	"Cuda compilation tools, release 13.0, V13.0.88"
        /*0030*/ 	.string	"Build cuda_13.0.r13.0/compiler.36424714_0"
        /*0030*/ 	.string	"-arch sm_100 -m 64 "



//--------------------- .note.nv.cuinfo           --------------------------
	.section	.note.nv.cuinfo,"",@"SHT_NOTE"
	.sectionflags	@"SHF_NOTE_NV_CUINFO"
        /*0018*/ 	.short	0x0002
        /*001a*/ 	.short	0x0064
        /*001c*/ 	.short	0x0082
	.zero		2


//--------------------- .nv.info                  --------------------------
	.section	.nv.info,"",@"SHT_CUDA_INFO"
	.align	4


	//----- nvinfo : EIATTR_REGCOUNT
	.align		4
        /*0000*/ 	.byte	0x04, 0x2f
        /*0002*/ 	.short	(.L_3 - .L_2)
	.align		4
.L_2:
        /*0004*/ 	.word	index@(_Z21aes128_encrypt_kernelPhS_S_)
        /*0008*/ 	.word	0x0000002e


	//----- nvinfo : EIATTR_FRAME_SIZE
	.align		4
.L_3:
        /*000c*/ 	.byte	0x04, 0x11
        /*000e*/ 	.short	(.L_5 - .L_4)
	.align		4
.L_4:
        /*0010*/ 	.word	index@(_Z21aes128_encrypt_kernelPhS_S_)
        /*0014*/ 	.word	0x00000000


	//----- nvinfo : EIATTR_REGCOUNT
	.align		4
.L_5:
        /*0018*/ 	.byte	0x04, 0x2f
        /*001a*/ 	.short	(.L_7 - .L_6)
	.align		4
.L_6:
        /*001c*/ 	.word	index@(_Z21aes128_decrypt_kernelPhS_S_)
        /*0020*/ 	.word	0x00000030


	//----- nvinfo : EIATTR_FRAME_SIZE
	.align		4
.L_7:
        /*0024*/ 	.byte	0x04, 0x11
        /*0026*/ 	.short	(.L_9 - .L_8)
	.align		4
.L_8:
        /*0028*/ 	.word	index@(_Z21aes128_decrypt_kernelPhS_S_)
        /*002c*/ 	.word	0x00000000


	//----- nvinfo : EIATTR_MIN_STACK_SIZE
	.align		4
.L_9:
        /*0030*/ 	.byte	0x04, 0x12
        /*0032*/ 	.short	(.L_11 - .L_10)
	.align		4
.L_10:
        /*0034*/ 	.word	index@(_Z21aes128_decrypt_kernelPhS_S_)
        /*0038*/ 	.word	0x00000000


	//----- nvinfo : EIATTR_MIN_STACK_SIZE
	.align		4
.L_11:
        /*003c*/ 	.byte	0x04, 0x12
        /*003e*/ 	.short	(.L_13 - .L_12)
	.align		4
.L_12:
        /*0040*/ 	.word	index@(_Z21aes128_encrypt_kernelPhS_S_)
        /*0044*/ 	.word	0x00000000
.L_13:


//--------------------- .nv.compat                --------------------------
	.section	.nv.compat,"",@"SHT_CUDA_COMPAT_INFO"
	.align	4
        /*0000*/ 	.byte	0x02, 0x09, 0x00, 0x00, 0x02, 0x02, 0x01, 0x00, 0x02, 0x05, 0x05, 0x00, 0x03, 0x07, 0x01, 0x01
        /*0010*/ 	.byte	0x02, 0x03, 0x00, 0x00, 0x02, 0x06, 0x01, 0x00, 0x04, 0x0b, 0x08, 0x00, 0x09, 0x00, 0x00, 0x00
        /*0020*/ 	.byte	0x00, 0x00, 0x00, 0x00


//--------------------- .nv.info._Z21aes128_decrypt_kernelPhS_S_ --------------------------
	.section	.nv.info._Z21aes128_decrypt_kernelPhS_S_,"",@"SHT_CUDA_INFO"
	.sectionflags	@""
	.align	4


	//----- nvinfo : EIATTR_CUDA_API_VERSION
	.align		4
        /*0000*/ 	.byte	0x04, 0x37
        /*0002*/ 	.short	(.L_15 - .L_14)
.L_14:
        /*0004*/ 	.word	0x00000082


	//----- nvinfo : EIATTR_KPARAM_INFO
	.align		4
.L_15:
        /*0008*/ 	.byte	0x04, 0x17
        /*000a*/ 	.short	(.L_17 - .L_16)
.L_16:
        /*000c*/ 	.word	0x00000000
        /*0010*/ 	.short	0x0002
        /*0012*/ 	.short	0x0010
        /*0014*/ 	.byte	0x00, 0xf5, 0x21, 0x00


	//----- nvinfo : EIATTR_KPARAM_INFO
	.align		4
.L_17:
        /*0018*/ 	.byte	0x04, 0x17
        /*001a*/ 	.short	(.L_19 - .L_18)
.L_18:
        /*001c*/ 	.word	0x00000000
        /*0020*/ 	.short	0x0001
        /*0022*/ 	.short	0x0008
        /*0024*/ 	.byte	0x00, 0xf5, 0x21, 0x00


	//----- nvinfo : EIATTR_KPARAM_INFO
	.align		4
.L_19:
        /*0028*/ 	.byte	0x04, 0x17
        /*002a*/ 	.short	(.L_21 - .L_20)
.L_20:
        /*002c*/ 	.word	0x00000000
        /*0030*/ 	.short	0x0000
        /*0032*/ 	.short	0x0000
        /*0034*/ 	.byte	0x00, 0xf5, 0x21, 0x00


	//----- nvinfo : EIATTR_SPARSE_MMA_MASK
	.align		4
.L_21:
        /*0038*/ 	.byte	0x03, 0x50
        /*003a*/ 	.short	0x0000


	//----- nvinfo : EIATTR_MAXREG_COUNT
	.align		4
        /*003c*/ 	.byte	0x03, 0x1b
        /*003e*/ 	.short	0x00ff


	//----- nvinfo : EIATTR_MERCURY_ISA_VERSION
	.align		4
        /*0040*/ 	.byte	0x03, 0x5f
        /*0042*/ 	.short	0x0101


	//----- nvinfo : EIATTR_VRC_CTA_INIT_COUNT
	.align		4
        /*0044*/ 	.byte	0x02, 0x4a
	.zero		1
	.zero		1


	//----- nvinfo : EIATTR_EXIT_INSTR_OFFSETS
	.align		4
        /*0048*/ 	.byte	0x04, 0x1c
        /*004a*/ 	.short	(.L_23 - .L_22)


	//   ....[0]....
.L_22:
        /*004c*/ 	.word	0x00000060


	//   ....[1]....
        /*0050*/ 	.word	0x000066e0


	//----- nvinfo : EIATTR_CRS_STACK_SIZE
	.align		4
.L_23:
        /*0054*/ 	.byte	0x04, 0x1e
        /*0056*/ 	.short	(.L_25 - .L_24)
.L_24:
        /*0058*/ 	.word	0x00000000


	//----- nvinfo : EIATTR_CBANK_PARAM_SIZE
	.align		4
.L_25:
        /*005c*/ 	.byte	0x03, 0x19
        /*005e*/ 	.short	0x0018


	//----- nvinfo : EIATTR_PARAM_CBANK
	.align		4
        /*0060*/ 	.byte	0x04, 0x0a
        /*0062*/ 	.short	(.L_27 - .L_26)
	.align		4
.L_26:
        /*0064*/ 	.word	index@(.nv.constant0._Z21aes128_decrypt_kernelPhS_S_)
        /*0068*/ 	.short	0x0380
        /*006a*/ 	.short	0x0018


	//----- nvinfo : EIATTR_SW_WAR
	.align		4
.L_27:
        /*006c*/ 	.byte	0x04, 0x36
        /*006e*/ 	.short	(.L_29 - .L_28)
.L_28:
        /*0070*/ 	.word	0x00000008
.L_29:


//--------------------- .nv.info._Z21aes128_encrypt_kernelPhS_S_ --------------------------
	.section	.nv.info._Z21aes128_encrypt_kernelPhS_S_,"",@"SHT_CUDA_INFO"
	.sectionflags	@""
	.align	4


	//----- nvinfo : EIATTR_CUDA_API_VERSION
	.align		4
        /*0000*/ 	.byte	0x04, 0x37
        /*0002*/ 	.short	(.L_31 - .L_30)
.L_30:
        /*0004*/ 	.word	0x00000082


	//----- nvinfo : EIATTR_KPARAM_INFO
	.align		4
.L_31:
        /*0008*/ 	.byte	0x04, 0x17
        /*000a*/ 	.short	(.L_33 - .L_32)
.L_32:
        /*000c*/ 	.word	0x00000000
        /*0010*/ 	.short	0x0002
        /*0012*/ 	.short	0x0010
        /*0014*/ 	.byte	0x00, 0xf5, 0x21, 0x00


	//----- nvinfo : EIATTR_KPARAM_INFO
	.align		4
.L_33:
        /*0018*/ 	.byte	0x04, 0x17
        /*001a*/ 	.short	(.L_35 - .L_34)
.L_34:
        /*001c*/ 	.word	0x00000000
        /*0020*/ 	.short	0x0001
        /*0022*/ 	.short	0x0008
        /*0024*/ 	.byte	0x00, 0xf5, 0x21, 0x00


	//----- nvinfo : EIATTR_KPARAM_INFO
	.align		4
.L_35:
        /*0028*/ 	.byte	0x04, 0x17
        /*002a*/ 	.short	(.L_37 - .L_36)
.L_36:
        /*002c*/ 	.word	0x00000000
        /*0030*/ 	.short	0x0000
        /*0032*/ 	.short	0x0000
        /*0034*/ 	.byte	0x00, 0xf5, 0x21, 0x00


	//----- nvinfo : EIATTR_SPARSE_MMA_MASK
	.align		4
.L_37:
        /*0038*/ 	.byte	0x03, 0x50
        /*003a*/ 	.short	0x0000


	//----- nvinfo : EIATTR_MAXREG_COUNT
	.align		4
        /*003c*/ 	.byte	0x03, 0x1b
        /*003e*/ 	.short	0x00ff


	//----- nvinfo : EIATTR_MERCURY_ISA_VERSION
	.align		4
        /*0040*/ 	.byte	0x03, 0x5f
        /*0042*/ 	.short	0x0101


	//----- nvinfo : EIATTR_VRC_CTA_INIT_COUNT
	.align		4
        /*0044*/ 	.byte	0x02, 0x4a
	.zero		1
	.zero		1


	//----- nvinfo : EIATTR_EXIT_INSTR_OFFSETS
	.align		4
        /*0048*/ 	.byte	0x04, 0x1c
        /*004a*/ 	.short	(.L_39 - .L_38)


	//   ....[0]....
.L_38:
        /*004c*/ 	.word	0x00000060


	//   ....[1]....
        /*0050*/ 	.word	0x00003cb0


	//----- nvinfo : EIATTR_CRS_STACK_SIZE
	.align		4
.L_39:
        /*0054*/ 	.byte	0x04, 0x1e
        /*0056*/ 	.short	(.L_41 - .L_40)
.L_40:
        /*0058*/ 	.word	0x00000000


	//----- nvinfo : EIATTR_CBANK_PARAM_SIZE
	.align		4
.L_41:
        /*005c*/ 	.byte	0x03, 0x19
        /*005e*/ 	.short	0x0018


	//----- nvinfo : EIATTR_PARAM_CBANK
	.align		4
        /*0060*/ 	.byte	0x04, 0x0a
        /*0062*/ 	.short	(.L_43 - .L_42)
	.align		4
.L_42:
        /*0064*/ 	.word	index@(.nv.constant0._Z21aes128_encrypt_kernelPhS_S_)
        /*0068*/ 	.short	0x0380
        /*006a*/ 	.short	0x0018


	//----- nvinfo : EIATTR_SW_WAR
	.align		4
.L_43:
        /*006c*/ 	.byte	0x04, 0x36
        /*006e*/ 	.short	(.L_45 - .L_44)
.L_44:
        /*0070*/ 	.word	0x00000008
.L_45:


//--------------------- .nv.callgraph             --------------------------
	.section	.nv.callgraph,"",@"SHT_CUDA_CALLGRAPH"
	.align	4
	.sectionentsize	8
	.align		4
        /*0000*/ 	.word	0x00000000
	.align		4
        /*0004*/ 	.word	0xffffffff
	.align		4
        /*0008*/ 	.word	0x00000000
	.align		4
        /*000c*/ 	.word	0xfffffffe
	.align		4
        /*0010*/ 	.word	0x00000000
	.align		4
        /*0014*/ 	.word	0xfffffffd
	.align		4
        /*0018*/ 	.word	0x00000000
	.align		4
        /*001c*/ 	.word	0xfffffffc


//--------------------- .nv.constant3             --------------------------
	.section	.nv.constant3,"a",@progbits
.nv.constant3:
	.type		d_sbox,@object
	.size		d_sbox,(d_inv_sbox - d_sbox)
d_sbox:
	.zero		256
	.type		d_inv_sbox,@object
	.size		d_inv_sbox,(.L_1 - d_inv_sbox)
d_inv_sbox:
	.zero		256
.L_1:


//--------------------- .text._Z21aes128_decrypt_kernelPhS_S_ --------------------------
	.section	.text._Z21aes128_decrypt_kernelPhS_S_,"ax",@progbits
	.align	128
        .global         _Z21aes128_decrypt_kernelPhS_S_
        .type           _Z21aes128_decrypt_kernelPhS_S_,@function
        .size           _Z21aes128_decrypt_kernelPhS_S_,(.L_x_292 - _Z21aes128_decrypt_kernelPhS_S_)
        .other          _Z21aes128_decrypt_kernelPhS_S_,@"STO_CUDA_ENTRY STV_DEFAULT"
_Z21aes128_decrypt_kernelPhS_S_:
.text._Z21aes128_decrypt_kernelPhS_S_:
[----:B------:R-:W-:Y:S01]  /*0000*/  LDC R1, c[0x0][0x37c] ;  /* 0x0000df00ff017b82 */ /* 0x000fe20000000800 */
[----:B------:R-:W0:Y:S07]  /*0010*/  S2R R3, SR_TID.X ;  /* 0x0000000000037919 */ /* 0x000e2e0000002100 */
[----:B------:R-:W0:Y:S08]  /*0020*/  S2UR UR10, SR_CTAID.X ;  /* 0x00000000000a79c3 */ /* 0x000e300000002500 */
[----:B------:R-:W0:Y:S02]  /*0030*/  LDC R0, c[0x0][0x360] ;  /* 0x0000d800ff007b82 */ /* 0x000e240000000800 */
[----:B0-----:R-:W-:-:S05]  /*0040*/  IMAD R0, R0, UR10, R3 ;  /* 0x0000000a00007c24 */ /* 0x001fca000f8e0203 */
[----:B------:R-:W-:-:S13]  /*0050*/  ISETP.GT.AND P0, PT, R0, 0x9ffff, PT ;  /* 0x0009ffff0000780c */ /* 0x000fda0003f04270 */
[----:B------:R-:W-:Y:S05]  /*0060*/  @P0 EXIT ;  /* 0x000000000000094d */ /* 0x000fea0003800000 */
[----:B------:R-:W0:Y:S01]  /*0070*/  LDCU.64 UR4, c[0x0][0x380] ;  /* 0x00007000ff0477ac */ /* 0x000e220008000a00 */
[----:B------:R-:W1:Y:S01]  /*0080*/  LDC.64 R2, c[0x0][0x390] ;  /* 0x0000e400ff027b82 */ /* 0x000e620000000a00 */
[----:B------:R-:W-:Y:S01]  /*0090*/  IMAD.SHL.U32 R0, R0, 0x10, RZ ;  /* 0x0000001000007824 */ /* 0x000fe200078e00ff */
[----:B------:R-:W1:Y:S04]  /*00a0*/  LDCU.64 UR8, c[0x0][0x358] ;  /* 0x00006b00ff0877ac */ /* 0x000e680008000a00 */
[----:B0-----:R-:W-:-:S04]  /*00b0*/  IADD3 R10, P0, PT, R0, UR4, RZ ;  /* 0x00000004000a7c10 */ /* 0x001fc8000ff1e0ff */
[----:B------:R-:W-:Y:S01]  /*00c0*/  LEA.HI.X.SX32 R11, R0, UR5, 0x1, P0 ;  /* 0x00000005000b7c11 */ /* 0x000fe200080f0eff */
[----:B-1----:R-:W2:Y:S04]  /*00d0*/  LDG.E.U8 R24, desc[UR8][R2.64+0xa2] ;  /* 0x0000a20802187981 */ /* 0x002ea8000c1e1100 */
[----:B------:R-:W3:Y:S04]  /*00e0*/  LDG.E.U8 R12, desc[UR8][R10.64] ;  /* 0x000000080a0c7981 */ /* 0x000ee8000c1e1100 */
[----:B------:R-:W4:Y:S04]  /*00f0*/  LDG.E.U8 R14, desc[UR8][R10.64+0x1] ;  /* 0x000001080a0e7981 */ /* 0x000f28000c1e1100 */
[----:B------:R-:W2:Y:S04]  /*0100*/  LDG.E.U8 R15, desc[UR8][R10.64+0x2] ;  /* 0x000002080a0f7981 */ /* 0x000ea8000c1e1100 */
[----:B------:R-:W5:Y:S04]  /*0110*/  LDG.E.U8 R16, desc[UR8][R10.64+0x3] ;  /* 0x000003080a107981 */ /* 0x000f68000c1e1100 */
        /* <DEDUP_REMOVED lines=12> */
[----:B------:R-:W3:Y:S04]  /*01e0*/  LDG.E.U8 R23, desc[UR8][R2.64+0xa0] ;  /* 0x0000a00802177981 */ /* 0x000ee8000c1e1100 */
[----:B------:R-:W4:Y:S04]  /*01f0*/  LDG.E.U8 R25, desc[UR8][R2.64+0xa1] ;  /* 0x0000a10802197981 */ /* 0x000f28000c1e1100 */
        /* <DEDUP_REMOVED lines=12> */
[----:B------:R-:W5:Y:S01]  /*02c0*/  LDG.E.U8 R30, desc[UR8][R2.64+0xa8] ;  /* 0x0000a808021e7981 */ /* 0x000f62000c1e1100 */
[----:B------:R-:W-:Y:S01]  /*02d0*/  UMOV UR4, 0x9 ;  /* 0x0000000900047882 */ /* 0x000fe20000000000 */
[----:B--2---:R-:W-:-:S02]  /*02e0*/  LOP3.LUT R15, R15, R24, RZ, 0x3c, !PT ;  /* 0x000000180f0f7212 */ /* 0x004fc400078e3cff */
[----:B---3--:R-:W-:Y:S02]  /*02f0*/  LOP3.LUT R12, R12, R23, RZ, 0x3c, !PT ;  /* 0x000000170c0c7212 */ /* 0x008fe400078e3cff */
[----:B----4-:R-:W-:Y:S02]  /*0300*/  LOP3.LUT R14, R14, R25, RZ, 0x3c, !PT ;  /* 0x000000190e0e7212 */ /* 0x010fe400078e3cff */
[----:B-----5:R-:W-:Y:S02]  /*0310*/  LOP3.LUT R16, R16, R27, RZ, 0x3c, !PT ;  /* 0x0000001b10107212 */ /* 0x020fe400078e3cff */
[----:B------:R-:W-:Y:S02]  /*0320*/  LOP3.LUT R17, R17, R26, RZ, 0x3c, !PT ;  /* 0x0000001a11117212 */ /* 0x000fe400078e3cff */
[----:B------:R-:W-:Y:S02]  /*0330*/  LOP3.LUT R18, R18, R29, RZ, 0x3c, !PT ;  /* 0x0000001d12127212 */ /* 0x000fe400078e3cff */
[----:B------:R-:W-:-:S02]  /*0340*/  LOP3.LUT R19, R19, R28, RZ, 0x3c, !PT ;  /* 0x0000001c13137212 */ /* 0x000fc400078e3cff */
[----:B------:R-:W-:Y:S02]  /*0350*/  LOP3.LUT R20, R20, R31, RZ, 0x3c, !PT ;  /* 0x0000001f14147212 */ /* 0x000fe400078e3cff */
[----:B------:R-:W-:Y:S02]  /*0360*/  LOP3.LUT R22, R22, R33, RZ, 0x3c, !PT ;  /* 0x0000002116167212 */ /* 0x000fe400078e3cff */
[----:B------:R-:W-:Y:S02]  /*0370*/  LOP3.LUT R7, R7, R32, RZ, 0x3c, !PT ;  /* 0x0000002007077212 */ /* 0x000fe400078e3cff */
[----:B------:R-:W-:Y:S02]  /*0380*/  LOP3.LUT R6, R6, R35, RZ, 0x3c, !PT ;  /* 0x0000002306067212 */ /* 0x000fe400078e3cff */
[----:B------:R-:W-:Y:S02]  /*0390*/  LOP3.LUT R5, R5, R10, RZ, 0x3c, !PT ;  /* 0x0000000a05057212 */ /* 0x000fe400078e3cff */
[----:B------:R-:W-:-:S02]  /*03a0*/  LOP3.LUT R4, R4, R9, RZ, 0x3c, !PT ;  /* 0x0000000904047212 */ /* 0x000fc400078e3cff */
[----:B------:R-:W-:Y:S02]  /*03b0*/  LOP3.LUT R0, R0, R11, RZ, 0x3c, !PT ;  /* 0x0000000b00007212 */ /* 0x000fe400078e3cff */
[----:B------:R-:W-:Y:S02]  /*03c0*/  LOP3.LUT R13, R8, R13, RZ, 0x3c, !PT ;  /* 0x0000000d080d7212 */ /* 0x000fe400078e3cff */
[----:B------:R-:W-:Y:S02]  /*03d0*/  PRMT R8, R15, 0x7610, R8 ;  /* 0x000076100f087816 */ /* 0x000fe40000000008 */
[----:B------:R-:W-:Y:S02]  /*03e0*/  LOP3.LUT R26, R21, R30, RZ, 0x3c, !PT ;  /* 0x0000001e151a7212 */ /* 0x000fe400078e3cff */
[----:B------:R-:W-:Y:S02]  /*03f0*/  PRMT R10, R12, 0x7610, R10 ;  /* 0x000076100c0a7816 */ /* 0x000fe4000000000a */
[----:B------:R-:W-:-:S02]  /*0400*/  PRMT R11, R14, 0x7610, R11 ;  /* 0x000076100e0b7816 */ /* 0x000fc4000000000b */
[----:B------:R-:W-:Y:S02]  /*0410*/  PRMT R9, R16, 0x7610, R9 ;  /* 0x0000761010097816 */ /* 0x000fe40000000009 */
[----:B------:R-:W-:Y:S02]  /*0420*/  PRMT R25, R17, 0x7610, R25 ;  /* 0x0000761011197816 */ /* 0x000fe40000000019 */
[----:B------:R-:W-:Y:S02]  /*0430*/  PRMT R21, R18, 0x7610, R21 ;  /* 0x0000761012157816 */ /* 0x000fe40000000015 */
[----:B------:R-:W-:Y:S02]  /*0440*/  PRMT R15, R19, 0x7610, R15 ;  /* 0x00007610130f7816 */ /* 0x000fe4000000000f */
[----:B------:R-:W-:Y:S02]  /*0450*/  PRMT R30, R20, 0x7610, R30 ;  /* 0x00007610141e7816 */ /* 0x000fe4000000001e */
[----:B------:R-:W-:-:S02]  /*0460*/  PRMT R27, R22, 0x7610, R27 ;  /* 0x00007610161b7816 */ /* 0x000fc4000000001b */
[----:B------:R-:W-:Y:S02]  /*0470*/  PRMT R34, R7, 0x7610, R34 ;  /* 0x0000761007227816 */ /* 0x000fe40000000022 */
[----:B------:R-:W-:Y:S02]  /*0480*/  PRMT R32, R6, 0x7610, R32 ;  /* 0x0000761006207816 */ /* 0x000fe40000000020 */
[----:B------:R-:W-:Y:S02]  /*0490*/  PRMT R28, R5, 0x7610, R28 ;  /* 0x00007610051c7816 */ /* 0x000fe4000000001c */
[----:B------:R-:W-:Y:S02]  /*04a0*/  PRMT R33, R4, 0x7610, R33 ;  /* 0x0000761004217816 */ /* 0x000fe40000000021 */
[----:B------:R-:W-:Y:S02]  /*04b0*/  PRMT R31, R0, 0x7610, R31 ;  /* 0x00007610001f7816 */ /* 0x000fe4000000001f */
[----:B------:R-:W-:-:S07]  /*04c0*/  PRMT R29, R13, 0x7610, R29 ;  /* 0x000076100d1d7816 */ /* 0x000fce000000001d */
.L_x_192:
[----:B------:R-:W0:Y:S02]  /*04d0*/  LDCU.64 UR6, c[0x0][0x390] ;  /* 0x00007200ff0677ac */ /* 0x000e240008000a00 */
[----:B0-----:R-:W-:-:S04]  /*04e0*/  ULEA UR5, UP0, UR4, UR6, 0x4 ;  /* 0x0000000604057291 */ /* 0x001fc8000f8020ff */
[----:B------:R-:W-:Y:S02]  /*04f0*/  UIADD3.X UR6, UPT, UPT, URZ, UR7, URZ, UP0, !UPT ;  /* 0x00000007ff067290 */ /* 0x000fe400087fe4ff */
[----:B------:R-:W-:-:S04]  /*0500*/  IMAD.U32 R6, RZ, RZ, UR5 ;  /* 0x00000005ff067e24 */ /* 0x000fc8000f8e00ff */
[----:B------:R-:W-:-:S05]  /*0510*/  IMAD.U32 R7, RZ, RZ, UR6 ;  /* 0x00000006ff077e24 */ /* 0x000fca000f8e00ff */
[----:B------:R-:W2:Y:S04]  /*0520*/  LDG.E.U8 R14, desc[UR8][R6.64] ;  /* 0x00000008060e7981 */ /* 0x000ea8000c1e1100 */
[----:B------:R-:W3:Y:S04]  /*0530*/  LDG.E.U8 R22, desc[UR8][R6.64+0x2] ;  /* 0x0000020806167981 */ /* 0x000ee8000c1e1100 */
[----:B------:R-:W4:Y:S04]  /*0540*/  LDG.E.U8 R24, desc[UR8][R6.64+0x3] ;  /* 0x0000030806187981 */ /* 0x000f28000c1e1100 */
[----:B------:R-:W4:Y:S04]  /*0550*/  LDG.E.U8 R18, desc[UR8][R6.64+0x5] ;  /* 0x0000050806127981 */ /* 0x000f28000c1e1100 */
[----:B------:R-:W4:Y:S04]  /*0560*/  LDG.E.U8 R17, desc[UR8][R6.64+0x6] ;  /* 0x0000060806117981 */ /* 0x000f28000c1e1100 */
[----:B------:R-:W4:Y:S04]  /*0570*/  LDG.E.U8 R20, desc[UR8][R6.64+0x7] ;  /* 0x0000070806147981 */ /* 0x000f28000c1e1100 */
[----:B------:R-:W4:Y:S04]  /*0580*/  LDG.E.U8 R19, desc[UR8][R6.64+0x1] ;  /* 0x0000010806137981 */ /* 0x000f28000c1e1100 */
[----:B------:R-:W4:Y:S01]  /*0590*/  LDG.E.U8 R16, desc[UR8][R6.64+0x4] ;  /* 0x0000040806107981 */ /* 0x000f22000c1e1100 */
[----:B------:R-:W-:-:S02]  /*05a0*/  LOP3.LUT R39, R10, 0xff, RZ, 0xc0, !PT ;  /* 0x000000ff0a277812 */ /* 0x000fc400078ec0ff */
[----:B------:R-:W-:Y:S01]  /*05b0*/  LOP3.LUT R37, R34, 0xff, RZ, 0xc0, !PT ;  /* 0x000000ff22257812 */ /* 0x000fe200078ec0ff */
[----:B------:R-:W5:Y:S01]  /*05c0*/  LDG.E.U8 R23, desc[UR8][R6.64+0x8] ;  /* 0x0000080806177981 */ /* 0x000f62000c1e1100 */
[----:B------:R-:W-:Y:S02]  /*05d0*/  LOP3.LUT R38, R33, 0xff, RZ, 0xc0, !PT ;  /* 0x000000ff21267812 */ /* 0x000fe400078ec0ff */
[----:B------:R-:W2:Y:S01]  /*05e0*/  LDC.U8 R39, c[0x3][R39+0x100] ;  /* 0x00c0400027277b82 */ /* 0x000ea20000000000 */
[----:B------:R-:W-:Y:S01]  /*05f0*/  LOP3.LUT R35, R30, 0xff, RZ, 0xc0, !PT ;  /* 0x000000ff1e237812 */ /* 0x000fe200078ec0ff */
[----:B------:R-:W5:Y:S01]  /*0600*/  LDG.E.U8 R12, desc[UR8][R6.64+0x9] ;  /* 0x00000908060c7981 */ /* 0x000f62000c1e1100 */
[----:B------:R-:W-:Y:S02]  /*0610*/  LOP3.LUT R33, R11, 0xff, RZ, 0xc0, !PT ;  /* 0x000000ff0b217812 */ /* 0x000fe400078ec0ff */
[----:B------:R-:W-:Y:S01]  /*0620*/  LOP3.LUT R36, R31, 0xff, RZ, 0xc0, !PT ;  /* 0x000000ff1f247812 */ /* 0x000fe200078ec0ff */
[----:B------:R-:W5:Y:S01]  /*0630*/  LDG.E.U8 R5, desc[UR8][R6.64+0xa] ;  /* 0x00000a0806057981 */ /* 0x000f62000c1e1100 */
[----:B------:R-:W-:Y:S01]  /*0640*/  LOP3.LUT R32, R32, 0xff, RZ, 0xc0, !PT ;  /* 0x000000ff20207812 */ /* 0x000fe200078ec0ff */
[----:B------:R-:W3:Y:S01]  /*0650*/  LDC.U8 R37, c[0x3][R37+0x100] ;  /* 0x00c0400025257b82 */ /* 0x000ee20000000000 */
[----:B------:R-:W-:Y:S01]  /*0660*/  LOP3.LUT R25, R25, 0xff, RZ, 0xc0, !PT ;  /* 0x000000ff19197812 */ /* 0x000fe200078ec0ff */
[----:B------:R-:W5:Y:S01]  /*0670*/  LDG.E.U8 R4, desc[UR8][R6.64+0xb] ;  /* 0x00000b0806047981 */ /* 0x000f62000c1e1100 */
[----:B------:R-:W-:-:S02]  /*0680*/  LOP3.LUT R30, R26, 0xff, RZ, 0xc0, !PT ;  /* 0x000000ff1a1e7812 */ /* 0x000fc400078ec0ff */
[----:B------:R-:W-:Y:S01]  /*0690*/  LOP3.LUT R31, R21, 0xff, RZ, 0xc0, !PT ;  /* 0x000000ff151f7812 */ /* 0x000fe200078ec0ff */
[----:B------:R-:W5:Y:S02]  /*06a0*/  LDG.E.U8 R3, desc[UR8][R6.64+0xc] ;  /* 0x00000c0806037981 */ /* 0x000f64000c1e1100 */
[----:B------:R-:W4:Y:S01]  /*06b0*/  LDC.U8 R35, c[0x3][R35+0x100] ;  /* 0x00c0400023237b82 */ /* 0x000f220000000000 */
[----:B------:R-:W-:Y:S01]  /*06c0*/  LOP3.LUT R10, R8, 0xff, RZ, 0xc0, !PT ;  /* 0x000000ff080a7812 */ /* 0x000fe200078ec0ff */
[----:B------:R-:W5:Y:S01]  /*06d0*/  LDG.E.U8 R2, desc[UR8][R6.64+0xd] ;  /* 0x00000d0806027981 */ /* 0x000f62000c1e1100 */
[----:B------:R-:W-:-:S03]  /*06e0*/  LOP3.LUT R11, R29, 0xff, RZ, 0xc0, !PT ;  /* 0x000000ff1d0b7812 */ /* 0x000fc600078ec0ff */
[----:B------:R-:W5:Y:S02]  /*06f0*/  LDG.E.U8 R0, desc[UR8][R6.64+0xe] ;  /* 0x00000e0806007981 */ /* 0x000f64000c1e1100 */
[----:B------:R-:W0:Y:S01]  /*0700*/  LDC.U8 R33, c[0x3][R33+0x100] ;  /* 0x00c0400021217b82 */ /* 0x000e220000000000 */
[----:B------:R-:W-:Y:S01]  /*0710*/  LOP3.LUT R8, R28, 0xff, RZ, 0xc0, !PT ;  /* 0x000000ff1c087812 */ /* 0x000fe200078ec0ff */
[----:B------:R1:W5:Y:S06]  /*0720*/  LDG.E.U8 R13, desc[UR8][R6.64+0xf] ;  /* 0x00000f08060d7981 */ /* 0x00036c000c1e1100 */
[----:B------:R-:W0:Y:S01]  /*0730*/  LDC.U8 R26, c[0x3][R36+0x100] ;  /* 0x00c04000241a7b82 */ /* 0x000e220000000000 */
[----:B-1----:R-:W-:-:S02]  /*0740*/  LOP3.LUT R7, R15, 0xff, RZ, 0xc0, !PT ;  /* 0x000000ff0f077812 */ /* 0x002fc400078ec0ff */
[----:B------:R-:W-:-:S05]  /*0750*/  LOP3.LUT R6, R9, 0xff, RZ, 0xc0, !PT ;  /* 0x000000ff09067812 */ /* 0x000fca00078ec0ff */
[----:B------:R1:W1:Y:S08]  /*0760*/  LDC.U8 R21, c[0x3][R32+0x100] ;  /* 0x00c0400020157b82 */ /* 0x0002700000000000 */
[----:B------:R-:W1:Y:S08]  /*0770*/  LDC.U8 R34, c[0x3][R38+0x100] ;  /* 0x00c0400026227b82 */ /* 0x000e700000000000 */
[----:B------:R-:W1:Y:S08]  /*0780*/  LDC.U8 R25, c[0x3][R25+0x100] ;  /* 0x00c0400019197b82 */ /* 0x000e700000000000 */
[----:B------:R-:W0:Y:S08]  /*0790*/  LDC.U8 R30, c[0x3][R30+0x100] ;  /* 0x00c040001e1e7b82 */ /* 0x000e300000000000 */
[----:B------:R-:W0:Y:S08]  /*07a0*/  LDC.U8 R10, c[0x3][R10+0x100] ;  /* 0x00c040000a0a7b82 */ /* 0x000e300000000000 */
[----:B------:R-:W0:Y:S08]  /*07b0*/  LDC.U8 R11, c[0x3][R11+0x100] ;  /* 0x00c040000b0b7b82 */ /* 0x000e300000000000 */
[----:B------:R-:W0:Y:S08]  /*07c0*/  LDC.U8 R8, c[0x3][R8+0x100] ;  /* 0x00c0400008087b82 */ /* 0x000e300000000000 */
[----:B------:R-:W0:Y:S08]  /*07d0*/  LDC.U8 R7, c[0x3][R7+0x100] ;  /* 0x00c0400007077b82 */ /* 0x000e300000000000 */
[----:B------:R-:W0:Y:S01]  /*07e0*/  LDC.U8 R6, c[0x3][R6+0x100] ;  /* 0x00c0400006067b82 */ /* 0x000e220000000000 */
[----:B------:R-:W-:Y:S01]  /*07f0*/  LOP3.LUT R28, R27, 0xff, RZ, 0xc0, !PT ;  /* 0x000000ff1b1c7812 */ /* 0x000fe200078ec0ff */
[----:B------:R-:W-:Y:S01]  /*0800*/  UISETP.GT.U32.AND UP0, UPT, UR4, 0x1, UPT ;  /* 0x000000010400788c */ /* 0x000fe2000bf04070 */
[----:B------:R-:W-:Y:S05]  /*0810*/  BSSY.RECONVERGENT B0, `(.L_x_0) ;  /* 0x000002b000007945 */ /* 0x000fea0003800200 */
[----:B------:R1:W0:Y:S08]  /*0820*/  LDC.U8 R15, c[0x3][R31+0x100] ;  /* 0x00c040001f0f7b82 */ /* 0x0002300000000000 */
[----:B------:R1:W0:Y:S01]  /*0830*/  LDC.U8 R9, c[0x3][R28+0x100] ;  /* 0x00c040001c097b82 */ /* 0x0002220000000000 */
[----:B--2---:R-:W-:-:S02]  /*0840*/  ISETP.NE.AND P2, PT, R39, R14, PT ;  /* 0x0000000e2700720c */ /* 0x004fc40003f45270 */
[CC--:B---3--:R-:W-:Y:S02]  /*0850*/  ISETP.NE.AND P6, PT, R37.reuse, R22.reuse, PT ;  /* 0x000000162500720c */ /* 0x0c8fe40003fc5270 */
[----:B------:R-:W-:Y:S02]  /*0860*/  LOP3.LUT R22, R37, R22, RZ, 0x3c, !PT ;  /* 0x0000001625167212 */ /* 0x000fe400078e3cff */
[CC--:B----4-:R-:W-:Y:S02]  /*0870*/  ISETP.NE.AND P1, PT, R35.reuse, R24.reuse, PT ;  /* 0x000000182300720c */ /* 0x0d0fe40003f25270 */
[----:B------:R-:W-:Y:S02]  /*0880*/  LOP3.LUT R24, R35, R24, RZ, 0x3c, !PT ;  /* 0x0000001823187212 */ /* 0x000fe400078e3cff */
[----:B0-----:R-:W-:Y:S02]  /*0890*/  LOP3.LUT R27, R33, R18, RZ, 0x3c, !PT ;  /* 0x00000012211b7212 */ /* 0x001fe400078e3cff */
[----:B------:R-:W-:-:S02]  /*08a0*/  LOP3.LUT R39, R39, R14, RZ, 0x3c, !PT ;  /* 0x0000000e27277212 */ /* 0x000fc400078e3cff */
[----:B------:R-:W-:Y:S02]  /*08b0*/  LOP3.LUT R29, R26, R17, RZ, 0x3c, !PT ;  /* 0x000000111a1d7212 */ /* 0x000fe400078e3cff */
[----:B-1----:R-:W-:Y:S02]  /*08c0*/  PRMT R32, R22, 0x7610, R32 ;  /* 0x0000761016207816 */ /* 0x002fe40000000020 */
[----:B------:R-:W-:Y:S02]  /*08d0*/  LOP3.LUT R35, R21, R20, RZ, 0x3c, !PT ;  /* 0x0000001415237212 */ /* 0x000fe400078e3cff */
[----:B------:R-:W-:Y:S02]  /*08e0*/  PRMT R22, R27, 0x7610, R22 ;  /* 0x000076101b167816 */ /* 0x000fe40000000016 */
[CC--:B------:R-:W-:Y:S02]  /*08f0*/  ISETP.NE.AND P3, PT, R34.reuse, R19.reuse, PT ;  /* 0x000000132200720c */ /* 0x0c0fe40003f65270 */
[----:B------:R-:W-:-:S02]  /*0900*/  LOP3.LUT R34, R34, R19, RZ, 0x3c, !PT ;  /* 0x0000001322227212 */ /* 0x000fc400078e3cff */
[----:B------:R-:W-:Y:S02]  /*0910*/  PRMT R27, R29, 0x7610, R27 ;  /* 0x000076101d1b7816 */ /* 0x000fe4000000001b */
[----:B------:R-:W-:Y:S02]  /*0920*/  PRMT R19, RZ, 0x7610, R19 ;  /* 0x00007610ff137816 */ /* 0x000fe40000000013 */
[----:B------:R-:W-:Y:S02]  /*0930*/  PRMT R14, RZ, 0x7610, R14 ;  /* 0x00007610ff0e7816 */ /* 0x000fe4000000000e */
[CC--:B------:R-:W-:Y:S02]  /*0940*/  ISETP.NE.AND P0, PT, R25.reuse, R16.reuse, PT ;  /* 0x000000101900720c */ /* 0x0c0fe40003f05270 */
[CC--:B------:R-:W-:Y:S02]  /*0950*/  ISETP.NE.AND P5, PT, R25.reuse, R16.reuse, PT ;  /* 0x000000101900720c */ /* 0x0c0fe40003fa5270 */
[----:B------:R-:W-:-:S02]  /*0960*/  LOP3.LUT R31, R25, R16, RZ, 0x3c, !PT ;  /* 0x00000010191f7212 */ /* 0x000fc400078e3cff */
[----:B------:R-:W-:Y:S02]  /*0970*/  PRMT R37, R39, 0x7610, R37 ;  /* 0x0000761027257816 */ /* 0x000fe40000000025 */
[----:B------:R-:W-:Y:S02]  /*0980*/  PRMT R28, R24, 0x7610, R28 ;  /* 0x00007610181c7816 */ /* 0x000fe4000000001c */
[----:B------:R-:W-:Y:S01]  /*0990*/  PRMT R29, R35, 0x7610, R29 ;  /* 0x00007610231d7816 */ /* 0x000fe2000000001d */
[----:B------:R-:W-:Y:S06]  /*09a0*/  @!P2 BRA `(.L_x_1) ;  /* 0x000000000044a947 */ /* 0x000fec0003800000 */
[----:B------:R-:W-:Y:S01]  /*09b0*/  IMAD.MOV.U32 R24, RZ, RZ, 0xe ;  /* 0x0000000eff187424 */ /* 0x000fe200078e00ff */
[----:B------:R-:W-:Y:S02]  /*09c0*/  PRMT R19, RZ, 0x7610, R19 ;  /* 0x00007610ff137816 */ /* 0x000fe40000000013 */
[----:B------:R-:W-:-:S07]  /*09d0*/  PRMT R35, R37, 0x7610, R35 ;  /* 0x0000761025237816 */ /* 0x000fce0000000023 */
.L_x_2:
[C---:B------:R-:W-:Y:S02]  /*09e0*/  LOP3.LUT R36, R35.reuse, 0x1, RZ, 0xc0, !PT ;  /* 0x0000000123247812 */ /* 0x040fe400078ec0ff */
[----:B------:R-:W-:Y:S02]  /*09f0*/  LOP3.LUT R35, R35, 0xff, RZ, 0xc0, !PT ;  /* 0x000000ff23237812 */ /* 0x000fe400078ec0ff */
[----:B------:R-:W-:Y:S01]  /*0a00*/  PRMT R38, R24, 0x8880, RZ ;  /* 0x0000888018267816 */ /* 0x000fe200000000ff */
[----:B------:R-:W-:Y:S01]  /*0a10*/  IMAD.MOV R40, RZ, RZ, -R36 ;  /* 0x000000ffff287224 */ /* 0x000fe200078e0a24 */
[----:B------:R-:W-:Y:S02]  /*0a20*/  ISETP.GT.U32.AND P4, PT, R35, 0x1, PT ;  /* 0x000000012300780c */ /* 0x000fe40003f84070 */
[----:B------:R-:W-:Y:S01]  /*0a30*/  PRMT R36, R38, 0x7710, RZ ;  /* 0x0000771026247816 */ /* 0x000fe200000000ff */
[----:B------:R-:W-:Y:S01]  /*0a40*/  IMAD.SHL.U32 R38, R24, 0x2, RZ ;  /* 0x0000000218267824 */ /* 0x000fe200078e00ff */
[----:B------:R-:W-:-:S02]  /*0a50*/  PRMT R40, R40, 0x7710, RZ ;  /* 0x0000771028287816 */ /* 0x000fc400000000ff */
[----:B------:R-:W-:Y:S02]  /*0a60*/  SHF.R.U32.HI R39, RZ, 0x7, R36 ;  /* 0x00000007ff277819 */ /* 0x000fe40000011624 */
[--C-:B------:R-:W-:Y:S02]  /*0a70*/  LOP3.LUT R19, R19, R40, R24.reuse, 0x78, !PT ;  /* 0x0000002813137212 */ /* 0x100fe400078e7818 */
[----:B------:R-:W-:Y:S02]  /*0a80*/  LOP3.LUT R38, R38, 0x1b, R39, 0x78, !PT ;  /* 0x0000001b26267812 */ /* 0x000fe400078e7827 */
[----:B------:R-:W-:Y:S02]  /*0a90*/  SHF.R.U32.HI R35, RZ, 0x1, R35 ;  /* 0x00000001ff237819 */ /* 0x000fe40000011623 */
[----:B------:R-:W-:Y:S01]  /*0aa0*/  PRMT R24, R38, 0x7610, R24 ;  /* 0x0000761026187816 */ /* 0x000fe20000000018 */
[----:B------:R-:W-:Y:S06]  /*0ab0*/  @P4 BRA `(.L_x_2) ;  /* 0xfffffffc00c84947 */ /* 0x000fec000383ffff */
.L_x_1:
[----:B------:R-:W-:Y:S05]  /*0ac0*/  BSYNC.RECONVERGENT B0 ;  /* 0x0000000000007941 */ /* 0x000fea0003800200 */
.L_x_0:
[----:B------:R-:W-:Y:S04]  /*0ad0*/  BSSY.RECONVERGENT B0, `(.L_x_3) ;  /* 0x0000013000007945 */ /* 0x000fe80003800200 */
[----:B------:R-:W-:Y:S05]  /*0ae0*/  @!P3 BRA `(.L_x_4) ;  /* 0x000000000044b947 */ /* 0x000fea0003800000 */
[----:B------:R-:W-:Y:S01]  /*0af0*/  IMAD.MOV.U32 R35, RZ, RZ, 0xb ;  /* 0x0000000bff237424 */ /* 0x000fe200078e00ff */
[----:B------:R-:W-:Y:S02]  /*0b00*/  PRMT R14, RZ, 0x7610, R14 ;  /* 0x00007610ff0e7816 */ /* 0x000fe4000000000e */
[----:B------:R-:W-:-:S07]  /*0b10*/  PRMT R24, R34, 0x7610, R24 ;  /* 0x0000761022187816 */ /* 0x000fce0000000018 */
.L_x_5:
[C---:B------:R-:W-:Y:S02]  /*0b20*/  LOP3.LUT R36, R24.reuse, 0x1, RZ, 0xc0, !PT ;  /* 0x0000000118247812 */ /* 0x040fe400078ec0ff */
[----:B------:R-:W-:Y:S02]  /*0b30*/  LOP3.LUT R24, R24, 0xff, RZ, 0xc0, !PT ;  /* 0x000000ff18187812 */ /* 0x000fe400078ec0ff */
[C---:B------:R-:W-:Y:S01]  /*0b40*/  PRMT R38, R35.reuse, 0x8880, RZ ;  /* 0x0000888023267816 */ /* 0x040fe200000000ff */
[----:B------:R-:W-:Y:S01]  /*0b50*/  IMAD.MOV R40, RZ, RZ, -R36 ;  /* 0x000000ffff287224 */ /* 0x000fe200078e0a24 */
[----:B------:R-:W-:Y:S02]  /*0b60*/  ISETP.GT.U32.AND P4, PT, R24, 0x1, PT ;  /* 0x000000011800780c */ /* 0x000fe40003f84070 */
[----:B------:R-:W-:Y:S01]  /*0b70*/  PRMT R36, R38, 0x7710, RZ ;  /* 0x0000771026247816 */ /* 0x000fe200000000ff */
[----:B------:R-:W-:Y:S01]  /*0b80*/  IMAD.SHL.U32 R38, R35, 0x2, RZ ;  /* 0x0000000223267824 */ /* 0x000fe200078e00ff */
[----:B------:R-:W-:-:S02]  /*0b90*/  PRMT R40, R40, 0x7710, RZ ;  /* 0x0000771028287816 */ /* 0x000fc400000000ff */
[----:B------:R-:W-:Y:S02]  /*0ba0*/  SHF.R.U32.HI R39, RZ, 0x7, R36 ;  /* 0x00000007ff277819 */ /* 0x000fe40000011624 */
[----:B------:R-:W-:Y:S02]  /*0bb0*/  LOP3.LUT R14, R14, R40, R35, 0x78, !PT ;  /* 0x000000280e0e7212 */ /* 0x000fe400078e7823 */
[----:B------:R-:W-:Y:S02]  /*0bc0*/  LOP3.LUT R38, R38, 0x1b, R39, 0x78, !PT ;  /* 0x0000001b26267812 */ /* 0x000fe400078e7827 */
[----:B------:R-:W-:Y:S02]  /*0bd0*/  SHF.R.U32.HI R24, RZ, 0x1, R24 ;  /* 0x00000001ff187819 */ /* 0x000fe40000011618 */
[----:B------:R-:W-:Y:S01]  /*0be0*/  PRMT R35, R38, 0x7610, R35 ;  /* 0x0000761026237816 */ /* 0x000fe20000000023 */
[----:B------:R-:W-:Y:S06]  /*0bf0*/  @P4 BRA `(.L_x_5) ;  /* 0xfffffffc00c84947 */ /* 0x000fec000383ffff */
.L_x_4:
[----:B------:R-:W-:Y:S05]  /*0c00*/  BSYNC.RECONVERGENT B0 ;  /* 0x0000000000007941 */ /* 0x000fea0003800200 */
.L_x_3:
[----:B------:R-:W-:Y:S01]  /*0c10*/  BSSY.RECONVERGENT B0, `(.L_x_6) ;  /* 0x0000015000007945 */ /* 0x000fe20003800200 */
[----:B------:R-:W-:Y:S02]  /*0c20*/  LOP3.LUT R14, R14, R19, RZ, 0x3c, !PT ;  /* 0x000000130e0e7212 */ /* 0x000fe400078e3cff */
[----:B------:R-:W-:Y:S01]  /*0c30*/  PRMT R19, RZ, 0x7610, R19 ;  /* 0x00007610ff137816 */ /* 0x000fe20000000013 */
[----:B------:R-:W-:Y:S06]  /*0c40*/  @!P6 BRA `(.L_x_7) ;  /* 0x000000000044e947 */ /* 0x000fec0003800000 */
[----:B------:R-:W-:Y:S01]  /*0c50*/  IMAD.MOV.U32 R24, RZ, RZ, 0xd ;  /* 0x0000000dff187424 */ /* 0x000fe200078e00ff */
[----:B------:R-:W-:Y:S02]  /*0c60*/  PRMT R19, RZ, 0x7610, R19 ;  /* 0x00007610ff137816 */ /* 0x000fe40000000013 */
[----:B------:R-:W-:-:S07]  /*0c70*/  PRMT R35, R32, 0x7610, R35 ;  /* 0x0000761020237816 */ /* 0x000fce0000000023 */
.L_x_8:
        /* <DEDUP_REMOVED lines=14> */
.L_x_7:
[----:B------:R-:W-:Y:S05]  /*0d60*/  BSYNC.RECONVERGENT B0 ;  /* 0x0000000000007941 */ /* 0x000fea0003800200 */
.L_x_6:
[----:B------:R-:W-:Y:S01]  /*0d70*/  BSSY.RECONVERGENT B0, `(.L_x_9) ;  /* 0x0000015000007945 */ /* 0x000fe20003800200 */
[----:B------:R-:W-:Y:S02]  /*0d80*/  LOP3.LUT R14, R14, R19, RZ, 0x3c, !PT ;  /* 0x000000130e0e7212 */ /* 0x000fe400078e3cff */
[----:B------:R-:W-:Y:S01]  /*0d90*/  PRMT R19, RZ, 0x7610, R19 ;  /* 0x00007610ff137816 */ /* 0x000fe20000000013 */
[----:B------:R-:W-:Y:S06]  /*0da0*/  @!P1 BRA `(.L_x_10) ;  /* 0x0000000000449947 */ /* 0x000fec0003800000 */
[----:B------:R-:W-:Y:S01]  /*0db0*/  IMAD.MOV.U32 R24, RZ, RZ, 0x9 ;  /* 0x00000009ff187424 */ /* 0x000fe200078e00ff */
[----:B------:R-:W-:Y:S02]  /*0dc0*/  PRMT R19, RZ, 0x7610, R19 ;  /* 0x00007610ff137816 */ /* 0x000fe40000000013 */
[----:B------:R-:W-:-:S07]  /*0dd0*/  PRMT R35, R28, 0x7610, R35 ;  /* 0x000076101c237816 */ /* 0x000fce0000000023 */
.L_x_11:
        /* <DEDUP_REMOVED lines=14> */
.L_x_10:
[----:B------:R-:W-:Y:S05]  /*0ec0*/  BSYNC.RECONVERGENT B0 ;  /* 0x0000000000007941 */ /* 0x000fea0003800200 */
.L_x_9:
[----:B------:R-:W-:Y:S01]  /*0ed0*/  BSSY.RECONVERGENT B0, `(.L_x_12) ;  /* 0x0000015000007945 */ /* 0x000fe20003800200 */
[----:B------:R-:W-:Y:S02]  /*0ee0*/  LOP3.LUT R14, R14, R19, RZ, 0x3c, !PT ;  /* 0x000000130e0e7212 */ /* 0x000fe400078e3cff */
[----:B------:R-:W-:Y:S02]  /*0ef0*/  PRMT R19, RZ, 0x7610, R19 ;  /* 0x00007610ff137816 */ /* 0x000fe40000000013 */
[----:B------:R-:W-:Y:S01]  /*0f00*/  PRMT R24, RZ, 0x7610, R24 ;  /* 0x00007610ff187816 */ /* 0x000fe20000000018 */
[----:B------:R-:W-:Y:S06]  /*0f10*/  @!P2 BRA `(.L_x_13) ;  /* 0x000000000040a947 */ /* 0x000fec0003800000 */
[----:B------:R-:W-:Y:S01]  /*0f20*/  IMAD.MOV.U32 R35, RZ, RZ, 0x9 ;  /* 0x00000009ff237424 */ /* 0x000fe200078e00ff */
[----:B------:R-:W-:Y:S02]  /*0f30*/  PRMT R24, RZ, 0x7610, R24 ;  /* 0x00007610ff187816 */ /* 0x000fe40000000018 */
[----:B------:R-:W-:-:S07]  /*0f40*/  PRMT R36, R37, 0x7610, R36 ;  /* 0x0000761025247816 */ /* 0x000fce0000000024 */
.L_x_14:
[C---:B------:R-:W-:Y:S02]  /*0f50*/  LOP3.LUT R38, R36.reuse, 0x1, RZ, 0xc0, !PT ;  /* 0x0000000124267812 */ /* 0x040fe400078ec0ff */
[----:B------:R-:W-:Y:S02]  /*0f60*/  LOP3.LUT R36, R36, 0xff, RZ, 0xc0, !PT ;  /* 0x000000ff24247812 */ /* 0x000fe400078ec0ff */
[----:B------:R-:W-:Y:S01]  /*0f70*/  PRMT R40, R35, 0x8880, RZ ;  /* 0x0000888023287816 */ /* 0x000fe200000000ff */
[----:B------:R-:W-:Y:S01]  /*0f80*/  IMAD.MOV R38, RZ, RZ, -R38 ;  /* 0x000000ffff267224 */ /* 0x000fe200078e0a26 */
[----:B------:R-:W-:Y:S02]  /*0f90*/  ISETP.GT.U32.AND P4, PT, R36, 0x1, PT ;  /* 0x000000012400780c */ /* 0x000fe40003f84070 */
[----:B------:R-:W-:Y:S02]  /*0fa0*/  SHF.R.U32.HI R36, RZ, 0x1, R36 ;  /* 0x00000001ff247819 */ /* 0x000fe40000011624 */
[----:B------:R-:W-:-:S02]  /*0fb0*/  PRMT R39, R38, 0x7710, RZ ;  /* 0x0000771026277816 */ /* 0x000fc400000000ff */
[----:B------:R-:W-:Y:S02]  /*0fc0*/  PRMT R38, R40, 0x7710, RZ ;  /* 0x0000771028267816 */ /* 0x000fe400000000ff */
[----:B------:R-:W-:Y:S01]  /*0fd0*/  LOP3.LUT R24, R24, R39, R35, 0x78, !PT ;  /* 0x0000002718187212 */ /* 0x000fe200078e7823 */
[----:B------:R-:W-:Y:S01]  /*0fe0*/  IMAD.SHL.U32 R35, R35, 0x2, RZ ;  /* 0x0000000223237824 */ /* 0x000fe200078e00ff */
[----:B------:R-:W-:-:S04]  /*0ff0*/  SHF.R.U32.HI R38, RZ, 0x7, R38 ;  /* 0x00000007ff267819 */ /* 0x000fc80000011626 */
[----:B------:R-:W-:Y:S01]  /*1000*/  LOP3.LUT R35, R35, 0x1b, R38, 0x78, !PT ;  /* 0x0000001b23237812 */ /* 0x000fe200078e7826 */
[----:B------:R-:W-:Y:S06]  /*1010*/  @P4 BRA `(.L_x_14) ;  /* 0xfffffffc00cc4947 */ /* 0x000fec000383ffff */
.L_x_13:
[----:B------:R-:W-:Y:S05]  /*1020*/  BSYNC.RECONVERGENT B0 ;  /* 0x0000000000007941 */ /* 0x000fea0003800200 */
.L_x_12:
[----:B------:R-:W-:Y:S04]  /*1030*/  BSSY.RECONVERGENT B0, `(.L_x_15) ;  /* 0x0000012000007945 */ /* 0x000fe80003800200 */
[----:B------:R-:W-:Y:S05]  /*1040*/  @!P3 BRA `(.L_x_16) ;  /* 0x000000000040b947 */ /* 0x000fea0003800000 */
[----:B------:R-:W-:Y:S01]  /*1050*/  IMAD.MOV.U32 R36, RZ, RZ, 0xe ;  /* 0x0000000eff247424 */ /* 0x000fe200078e00ff */
[----:B------:R-:W-:Y:S02]  /*1060*/  PRMT R19, RZ, 0x7610, R19 ;  /* 0x00007610ff137816 */ /* 0x000fe40000000013 */
[----:B------:R-:W-:-:S07]  /*1070*/  PRMT R35, R34, 0x7610, R35 ;  /* 0x0000761022237816 */ /* 0x000fce0000000023 */
.L_x_17:
        /* <DEDUP_REMOVED lines=13> */
.L_x_16:
[----:B------:R-:W-:Y:S05]  /*1150*/  BSYNC.RECONVERGENT B0 ;  /* 0x0000000000007941 */ /* 0x000fea0003800200 */
.L_x_15:
[----:B------:R-:W-:Y:S01]  /*1160*/  BSSY.RECONVERGENT B0, `(.L_x_18) ;  /* 0x0000014000007945 */ /* 0x000fe20003800200 */
[----:B------:R-:W-:Y:S02]  /*1170*/  LOP3.LUT R38, R19, R24, RZ, 0x3c, !PT ;  /* 0x0000001813267212 */ /* 0x000fe400078e3cff */
[----:B------:R-:W-:Y:S01]  /*1180*/  PRMT R19, RZ, 0x7610, R19 ;  /* 0x00007610ff137816 */ /* 0x000fe20000000013 */
[----:B------:R-:W-:Y:S06]  /*1190*/  @!P6 BRA `(.L_x_19) ;  /* 0x000000000040e947 */ /* 0x000fec0003800000 */
[----:B------:R-:W-:Y:S01]  /*11a0*/  IMAD.MOV.U32 R24, RZ, RZ, 0xb ;  /* 0x0000000bff187424 */ /* 0x000fe200078e00ff */
[----:B------:R-:W-:Y:S02]  /*11b0*/  PRMT R19, RZ, 0x7610, R19 ;  /* 0x00007610ff137816 */ /* 0x000fe40000000013 */
[----:B------:R-:W-:-:S07]  /*11c0*/  PRMT R35, R32, 0x7610, R35 ;  /* 0x0000761020237816 */ /* 0x000fce0000000023 */
.L_x_20:
        /* <DEDUP_REMOVED lines=13> */
.L_x_19:
[----:B------:R-:W-:Y:S05]  /*12a0*/  BSYNC.RECONVERGENT B0 ;  /* 0x0000000000007941 */ /* 0x000fea0003800200 */
.L_x_18:
[----:B------:R-:W-:Y:S01]  /*12b0*/  BSSY.RECONVERGENT B0, `(.L_x_21) ;  /* 0x0000018000007945 */ /* 0x000fe20003800200 */
[----:B------:R-:W-:Y:S02]  /*12c0*/  LOP3.LUT R38, R38, R19, RZ, 0x3c, !PT ;  /* 0x0000001326267212 */ /* 0x000fe400078e3cff */
[----:B------:R-:W-:Y:S02]  /*12d0*/  PRMT R35, RZ, 0x7610, R35 ;  /* 0x00007610ff237816 */ /* 0x000fe40000000023 */
[----:B------:R-:W-:Y:S02]  /*12e0*/  PRMT R36, RZ, 0x7610, R36 ;  /* 0x00007610ff247816 */ /* 0x000fe40000000024 */
[----:B------:R-:W-:Y:S02]  /*12f0*/  PRMT R24, RZ, 0x7610, R24 ;  /* 0x00007610ff187816 */ /* 0x000fe40000000018 */
[----:B------:R-:W-:Y:S02]  /*1300*/  PRMT R19, RZ, 0x7610, R19 ;  /* 0x00007610ff137816 */ /* 0x000fe40000000013 */
[----:B------:R-:W-:Y:S01]  /*1310*/  PRMT R39, RZ, 0x7610, R39 ;  /* 0x00007610ff277816 */ /* 0x000fe20000000027 */
[----:B------:R-:W-:Y:S06]  /*1320*/  @!P1 BRA `(.L_x_22) ;  /* 0x0000000000409947 */ /* 0x000fec0003800000 */
[----:B------:R-:W-:Y:S01]  /*1330*/  IMAD.MOV.U32 R42, RZ, RZ, 0xd ;  /* 0x0000000dff2a7424 */ /* 0x000fe200078e00ff */
[----:B------:R-:W-:Y:S02]  /*1340*/  PRMT R39, RZ, 0x7610, R39 ;  /* 0x00007610ff277816 */ /* 0x000fe40000000027 */
[----:B------:R-:W-:-:S07]  /*1350*/  PRMT R40, R28, 0x7610, R40 ;  /* 0x000076101c287816 */ /* 0x000fce0000000028 */
.L_x_23:
[C---:B------:R-:W-:Y:S02]  /*1360*/  LOP3.LUT R41, R40.reuse, 0x1, RZ, 0xc0, !PT ;  /* 0x0000000128297812 */ /* 0x040fe400078ec0ff */
[----:B------:R-:W-:-:S03]  /*1370*/  LOP3.LUT R40, R40, 0xff, RZ, 0xc0, !PT ;  /* 0x000000ff28287812 */ /* 0x000fc600078ec0ff */
[----:B------:R-:W-:Y:S01]  /*1380*/  IMAD.MOV R41, RZ, RZ, -R41 ;  /* 0x000000ffff297224 */ /* 0x000fe200078e0a29 */
[----:B------:R-:W-:Y:S02]  /*1390*/  ISETP.GT.U32.AND P4, PT, R40, 0x1, PT ;  /* 0x000000012800780c */ /* 0x000fe40003f84070 */
[----:B------:R-:W-:Y:S02]  /*13a0*/  SHF.R.U32.HI R40, RZ, 0x1, R40 ;  /* 0x00000001ff287819 */ /* 0x000fe40000011628 */
[----:B------:R-:W-:-:S04]  /*13b0*/  PRMT R41, R41, 0x7710, RZ ;  /* 0x0000771029297816 */ /* 0x000fc800000000ff */
[----:B------:R-:W-:Y:S02]  /*13c0*/  LOP3.LUT R39, R39, R41, R42, 0x78, !PT ;  /* 0x0000002927277212 */ /* 0x000fe400078e782a */
[C---:B------:R-:W-:Y:S01]  /*13d0*/  PRMT R41, R42.reuse, 0x8880, RZ ;  /* 0x000088802a297816 */ /* 0x040fe200000000ff */
[----:B------:R-:W-:-:S03]  /*13e0*/  IMAD.SHL.U32 R42, R42, 0x2, RZ ;  /* 0x000000022a2a7824 */ /* 0x000fc600078e00ff */
[----:B------:R-:W-:-:S04]  /*13f0*/  PRMT R41, R41, 0x7710, RZ ;  /* 0x0000771029297816 */ /* 0x000fc800000000ff */
[----:B------:R-:W-:-:S04]  /*1400*/  SHF.R.U32.HI R41, RZ, 0x7, R41 ;  /* 0x00000007ff297819 */ /* 0x000fc80000011629 */
[----:B------:R-:W-:Y:S01]  /*1410*/  LOP3.LUT R42, R42, 0x1b, R41, 0x78, !PT ;  /* 0x0000001b2a2a7812 */ /* 0x000fe200078e7829 */
[----:B------:R-:W-:Y:S06]  /*1420*/  @P4 BRA `(.L_x_23) ;  /* 0xfffffffc00cc4947 */ /* 0x000fec000383ffff */
.L_x_22:
[----:B------:R-:W-:Y:S05]  /*1430*/  BSYNC.RECONVERGENT B0 ;  /* 0x0000000000007941 */ /* 0x000fea0003800200 */
.L_x_21:
[----:B------:R-:W-:Y:S04]  /*1440*/  BSSY.RECONVERGENT B0, `(.L_x_24) ;  /* 0x0000012000007945 */ /* 0x000fe80003800200 */
[----:B------:R-:W-:Y:S05]  /*1450*/  @!P2 BRA `(.L_x_25) ;  /* 0x000000000040a947 */ /* 0x000fea0003800000 */
[----:B------:R-:W-:Y:S01]  /*1460*/  IMAD.MOV.U32 R42, RZ, RZ, 0xd ;  /* 0x0000000dff2a7424 */ /* 0x000fe200078e00ff */
[----:B------:R-:W-:Y:S02]  /*1470*/  PRMT R35, RZ, 0x7610, R35 ;  /* 0x00007610ff237816 */ /* 0x000fe40000000023 */
[----:B------:R-:W-:-:S07]  /*1480*/  PRMT R40, R37, 0x7610, R40 ;  /* 0x0000761025287816 */ /* 0x000fce0000000028 */
.L_x_26:
        /* <DEDUP_REMOVED lines=13> */
.L_x_25:
[----:B------:R-:W-:Y:S05]  /*1560*/  BSYNC.RECONVERGENT B0 ;  /* 0x0000000000007941 */ /* 0x000fea0003800200 */
.L_x_24:
[----:B------:R-:W-:Y:S04]  /*1570*/  BSSY.RECONVERGENT B0, `(.L_x_27) ;  /* 0x0000012000007945 */ /* 0x000fe80003800200 */
[----:B------:R-:W-:Y:S05]  /*1580*/  @!P3 BRA `(.L_x_28) ;  /* 0x000000000040b947 */ /* 0x000fea0003800000 */
[----:B------:R-:W-:Y:S01]  /*1590*/  IMAD.MOV.U32 R41, RZ, RZ, 0x9 ;  /* 0x00000009ff297424 */ /* 0x000fe200078e00ff */
[----:B------:R-:W-:Y:S02]  /*15a0*/  PRMT R36, RZ, 0x7610, R36 ;  /* 0x00007610ff247816 */ /* 0x000fe40000000024 */
[----:B------:R-:W-:-:S07]  /*15b0*/  PRMT R40, R34, 0x7610, R40 ;  /* 0x0000761022287816 */ /* 0x000fce0000000028 */
.L_x_29:
        /* <DEDUP_REMOVED lines=13> */
.L_x_28:
[----:B------:R-:W-:Y:S05]  /*1690*/  BSYNC.RECONVERGENT B0 ;  /* 0x0000000000007941 */ /* 0x000fea0003800200 */
.L_x_27:
[----:B------:R-:W-:Y:S04]  /*16a0*/  BSSY.RECONVERGENT B0, `(.L_x_30) ;  /* 0x0000012000007945 */ /* 0x000fe80003800200 */
[----:B------:R-:W-:Y:S05]  /*16b0*/  @!P6 BRA `(.L_x_31) ;  /* 0x000000000040e947 */ /* 0x000fea0003800000 */
[----:B------:R-:W-:Y:S01]  /*16c0*/  IMAD.MOV.U32 R41, RZ, RZ, 0xe ;  /* 0x0000000eff297424 */ /* 0x000fe200078e00ff */
[----:B------:R-:W-:Y:S02]  /*16d0*/  PRMT R24, RZ, 0x7610, R24 ;  /* 0x00007610ff187816 */ /* 0x000fe40000000018 */
[----:B------:R-:W-:-:S07]  /*16e0*/  PRMT R40, R32, 0x7610, R40 ;  /* 0x0000761020287816 */ /* 0x000fce0000000028 */
.L_x_32:
        /* <DEDUP_REMOVED lines=13> */
.L_x_31:
[----:B------:R-:W-:Y:S05]  /*17c0*/  BSYNC.RECONVERGENT B0 ;  /* 0x0000000000007941 */ /* 0x000fea0003800200 */
.L_x_30:
[----:B------:R-:W-:Y:S04]  /*17d0*/  BSSY.RECONVERGENT B0, `(.L_x_33) ;  /* 0x0000012000007945 */ /* 0x000fe80003800200 */
[----:B------:R-:W-:Y:S05]  /*17e0*/  @!P1 BRA `(.L_x_34) ;  /* 0x0000000000409947 */ /* 0x000fea0003800000 */
[----:B------:R-:W-:Y:S01]  /*17f0*/  IMAD.MOV.U32 R42, RZ, RZ, 0xb ;  /* 0x0000000bff2a7424 */ /* 0x000fe200078e00ff */
[----:B------:R-:W-:Y:S02]  /*1800*/  PRMT R19, RZ, 0x7610, R19 ;  /* 0x00007610ff137816 */ /* 0x000fe40000000013 */
[----:B------:R-:W-:-:S07]  /*1810*/  PRMT R40, R28, 0x7610, R40 ;  /* 0x000076101c287816 */ /* 0x000fce0000000028 */
.L_x_35:
        /* <DEDUP_REMOVED lines=13> */
.L_x_34:
[----:B------:R-:W-:Y:S05]  /*18f0*/  BSYNC.RECONVERGENT B0 ;  /* 0x0000000000007941 */ /* 0x000fea0003800200 */
.L_x_33:
[----:B------:R-:W-:Y:S01]  /*1900*/  BSSY.RECONVERGENT B0, `(.L_x_36) ;  /* 0x0000013000007945 */ /* 0x000fe20003800200 */
[----:B------:R-:W-:Y:S02]  /*1910*/  ISETP.NE.AND P4, PT, R25, R16, PT ;  /* 0x000000101900720c */ /* 0x000fe40003f85270 */
[----:B------:R-:W-:Y:S01]  /*1920*/  PRMT R40, RZ, 0x7610, R40 ;  /* 0x00007610ff287816 */ /* 0x000fe20000000028 */
[----:B------:R-:W-:Y:S10]  /*1930*/  @!P2 BRA `(.L_x_37) ;  /* 0x00000000003ca947 */ /* 0x000ff40003800000 */
[----:B------:R-:W-:Y:S01]  /*1940*/  IMAD.MOV.U32 R25, RZ, RZ, 0xb ;  /* 0x0000000bff197424 */ /* 0x000fe200078e00ff */
[----:B------:R-:W-:-:S07]  /*1950*/  PRMT R40, RZ, 0x7610, R40 ;  /* 0x00007610ff287816 */ /* 0x000fce0000000028 */
.L_x_38:
        /* <DEDUP_REMOVED lines=13> */
.L_x_37:
[----:B------:R-:W-:Y:S05]  /*1a30*/  BSYNC.RECONVERGENT B0 ;  /* 0x0000000000007941 */ /* 0x000fea0003800200 */
.L_x_36:
[----:B------:R-:W-:Y:S01]  /*1a40*/  BSSY.RECONVERGENT B0, `(.L_x_39) ;  /* 0x0000012000007945 */ /* 0x000fe20003800200 */
[----:B------:R-:W-:-:S03]  /*1a50*/  PRMT R37, RZ, 0x7610, R37 ;  /* 0x00007610ff257816 */ /* 0x000fc60000000025 */
[----:B------:R-:W-:Y:S05]  /*1a60*/  @!P3 BRA `(.L_x_40) ;  /* 0x00000000003cb947 */ /* 0x000fea0003800000 */
[----:B------:R-:W-:Y:S01]  /*1a70*/  IMAD.MOV.U32 R16, RZ, RZ, 0xd ;  /* 0x0000000dff107424 */ /* 0x000fe200078e00ff */
[----:B------:R-:W-:-:S07]  /*1a80*/  PRMT R37, RZ, 0x7610, R37 ;  /* 0x00007610ff257816 */ /* 0x000fce0000000025 */
.L_x_41:
        /* <DEDUP_REMOVED lines=13> */
.L_x_40:
[----:B------:R-:W-:Y:S05]  /*1b60*/  BSYNC.RECONVERGENT B0 ;  /* 0x0000000000007941 */ /* 0x000fea0003800200 */
.L_x_39:
[----:B------:R-:W-:Y:S01]  /*1b70*/  BSSY.RECONVERGENT B0, `(.L_x_42) ;  /* 0x0000012000007945 */ /* 0x000fe20003800200 */
[----:B------:R-:W-:-:S03]  /*1b80*/  PRMT R34, RZ, 0x7610, R34 ;  /* 0x00007610ff227816 */ /* 0x000fc60000000022 */
[----:B------:R-:W-:Y:S05]  /*1b90*/  @!P6 BRA `(.L_x_43) ;  /* 0x00000000003ce947 */ /* 0x000fea0003800000 */
[----:B------:R-:W-:Y:S01]  /*1ba0*/  IMAD.MOV.U32 R25, RZ, RZ, 0x9 ;  /* 0x00000009ff197424 */ /* 0x000fe200078e00ff */
[----:B------:R-:W-:-:S07]  /*1bb0*/  PRMT R34, RZ, 0x7610, R34 ;  /* 0x00007610ff227816 */ /* 0x000fce0000000022 */
.L_x_44:
        /* <DEDUP_REMOVED lines=13> */
.L_x_43:
[----:B------:R-:W-:Y:S05]  /*1c90*/  BSYNC.RECONVERGENT B0 ;  /* 0x0000000000007941 */ /* 0x000fea0003800200 */
.L_x_42:
[----:B------:R-:W-:Y:S01]  /*1ca0*/  BSSY.RECONVERGENT B0, `(.L_x_45) ;  /* 0x0000015000007945 */ /* 0x000fe20003800200 */
[CC--:B------:R-:W-:Y:S02]  /*1cb0*/  ISETP.NE.AND P6, PT, R33.reuse, R18.reuse, PT ;  /* 0x000000122100720c */ /* 0x0c0fe40003fc5270 */
[CC--:B------:R-:W-:Y:S02]  /*1cc0*/  ISETP.NE.AND P3, PT, R33.reuse, R18.reuse, PT ;  /* 0x000000122100720c */ /* 0x0c0fe40003f65270 */
[----:B------:R-:W-:Y:S02]  /*1cd0*/  ISETP.NE.AND P2, PT, R33, R18, PT ;  /* 0x000000122100720c */ /* 0x000fe40003f45270 */
[----:B------:R-:W-:Y:S01]  /*1ce0*/  PRMT R18, RZ, 0x7610, R18 ;  /* 0x00007610ff127816 */ /* 0x000fe20000000012 */
[----:B------:R-:W-:Y:S10]  /*1cf0*/  @!P1 BRA `(.L_x_46) ;  /* 0x00000000003c9947 */ /* 0x000ff40003800000 */
[----:B------:R-:W-:Y:S01]  /*1d00*/  IMAD.MOV.U32 R25, RZ, RZ, 0xe ;  /* 0x0000000eff197424 */ /* 0x000fe200078e00ff */
[----:B------:R-:W-:-:S07]  /*1d10*/  PRMT R18, RZ, 0x7610, R18 ;  /* 0x00007610ff127816 */ /* 0x000fce0000000012 */
.L_x_47:
        /* <DEDUP_REMOVED lines=13> */
.L_x_46:
[----:B------:R-:W-:Y:S05]  /*1df0*/  BSYNC.RECONVERGENT B0 ;  /* 0x0000000000007941 */ /* 0x000fea0003800200 */
.L_x_45:
[----:B------:R-:W-:Y:S01]  /*1e00*/  BSSY.RECONVERGENT B0, `(.L_x_48) ;  /* 0x0000015000007945 */ /* 0x000fe20003800200 */
[----:B------:R-:W-:Y:S02]  /*1e10*/  ISETP.NE.AND P1, PT, R26, R17, PT ;  /* 0x000000111a00720c */ /* 0x000fe40003f25270 */
[----:B------:R-:W-:Y:S02]  /*1e20*/  LOP3.LUT R16, R38, R39, RZ, 0x3c, !PT ;  /* 0x0000002726107212 */ /* 0x000fe400078e3cff */
[----:B------:R-:W-:Y:S01]  /*1e30*/  PRMT R25, RZ, 0x7610, R25 ;  /* 0x00007610ff197816 */ /* 0x000fe20000000019 */
[----:B------:R-:W-:Y:S08]  /*1e40*/  @!P0 BRA `(.L_x_49) ;  /* 0x0000000000408947 */ /* 0x000ff00003800000 */
[----:B------:R-:W-:Y:S01]  /*1e50*/  IMAD.MOV.U32 R28, RZ, RZ, 0xe ;  /* 0x0000000eff1c7424 */ /* 0x000fe200078e00ff */
[----:B------:R-:W-:Y:S02]  /*1e60*/  PRMT R25, RZ, 0x7610, R25 ;  /* 0x00007610ff197816 */ /* 0x000fe40000000019 */
[----:B------:R-:W-:-:S07]  /*1e70*/  PRMT R32, R31, 0x7610, R32 ;  /* 0x000076101f207816 */ /* 0x000fce0000000020 */
.L_x_50:
        /* <DEDUP_REMOVED lines=13> */
.L_x_49:
[----:B------:R-:W-:Y:S05]  /*1f50*/  BSYNC.RECONVERGENT B0 ;  /* 0x0000000000007941 */ /* 0x000fea0003800200 */
.L_x_48:
        /* <DEDUP_REMOVED lines=8> */
.L_x_53:
        /* <DEDUP_REMOVED lines=13> */
.L_x_52:
[----:B------:R-:W-:Y:S05]  /*20b0*/  BSYNC.RECONVERGENT B0 ;  /* 0x0000000000007941 */ /* 0x000fea0003800200 */
.L_x_51:
        /* <DEDUP_REMOVED lines=8> */
.L_x_56:
        /* <DEDUP_REMOVED lines=13> */
.L_x_55:
[----:B------:R-:W-:Y:S05]  /*2210*/  BSYNC.RECONVERGENT B0 ;  /* 0x0000000000007941 */ /* 0x000fea0003800200 */
.L_x_54:
[----:B------:R-:W-:Y:S01]  /*2220*/  BSSY.RECONVERGENT B0, `(.L_x_57) ;  /* 0x0000017000007945 */ /* 0x000fe20003800200 */
[----:B------:R-:W-:Y:S02]  /*2230*/  LOP3.LUT R37, R37, R34, RZ, 0x3c, !PT ;  /* 0x0000002225257212 */ /* 0x000fe400078e3cff */
[----:B------:R-:W-:Y:S02]  /*2240*/  ISETP.NE.AND P1, PT, R26, R17, PT ;  /* 0x000000111a00720c */ /* 0x000fe40003f25270 */
[----:B------:R-:W-:Y:S02]  /*2250*/  LOP3.LUT R24, R35, R24, RZ, 0x3c, !PT ;  /* 0x0000001823187212 */ /* 0x000fe400078e3cff */
[----:B------:R-:W-:Y:S01]  /*2260*/  PRMT R34, RZ, 0x7610, R34 ;  /* 0x00007610ff227816 */ /* 0x000fe20000000022 */
[----:B------:R-:W-:Y:S08]  /*2270*/  @!P6 BRA `(.L_x_58) ;  /* 0x000000000044e947 */ /* 0x000ff00003800000 */
[----:B------:R-:W-:Y:S01]  /*2280*/  IMAD.MOV.U32 R17, RZ, RZ, 0x9 ;  /* 0x00000009ff117424 */ /* 0x000fe200078e00ff */
[----:B------:R-:W-:Y:S02]  /*2290*/  PRMT R34, RZ, 0x7610, R34 ;  /* 0x00007610ff227816 */ /* 0x000fe40000000022 */
[----:B------:R-:W-:-:S07]  /*22a0*/  PRMT R26, R29, 0x7610, R26 ;  /* 0x000076101d1a7816 */ /* 0x000fce000000001a */
.L_x_59:
        /* <DEDUP_REMOVED lines=14> */
.L_x_58:
[----:B------:R-:W-:Y:S05]  /*2390*/  BSYNC.RECONVERGENT B0 ;  /* 0x0000000000007941 */ /* 0x000fea0003800200 */
.L_x_57:
[----:B------:R-:W-:Y:S01]  /*23a0*/  BSSY.RECONVERGENT B0, `(.L_x_60) ;  /* 0x000001a000007945 */ /* 0x000fe20003800200 */
[----:B------:R-:W-:Y:S02]  /*23b0*/  LOP3.LUT R17, R24, R19, RZ, 0x3c, !PT ;  /* 0x0000001318117212 */ /* 0x000fe400078e3cff */
[----:B------:R-:W-:Y:S02]  /*23c0*/  ISETP.NE.AND P6, PT, R21, R20, PT ;  /* 0x000000141500720c */ /* 0x000fe40003fc5270 */
[----:B------:R-:W-:Y:S02]  /*23d0*/  LOP3.LUT R18, R37, R18, RZ, 0x3c, !PT ;  /* 0x0000001225127212 */ /* 0x000fe400078e3cff */
[----:B------:R-:W-:Y:S02]  /*23e0*/  PRMT R33, RZ, 0x7610, R33 ;  /* 0x00007610ff217816 */ /* 0x000fe40000000021 */
[----:B------:R-:W-:Y:S02]  /*23f0*/  PRMT R35, RZ, 0x7610, R35 ;  /* 0x00007610ff237816 */ /* 0x000fe40000000023 */
[----:B------:R-:W-:-:S02]  /*2400*/  PRMT R24, RZ, 0x7610, R24 ;  /* 0x00007610ff187816 */ /* 0x000fc40000000018 */
[----:B------:R-:W-:Y:S02]  /*2410*/  PRMT R19, RZ, 0x7610, R19 ;  /* 0x00007610ff137816 */ /* 0x000fe40000000013 */
[----:B------:R-:W-:Y:S01]  /*2420*/  PRMT R36, RZ, 0x7610, R36 ;  /* 0x00007610ff247816 */ /* 0x000fe20000000024 */
[----:B------:R-:W-:Y:S06]  /*2430*/  @!P5 BRA `(.L_x_61) ;  /* 0x000000000040d947 */ /* 0x000fec0003800000 */
[----:B------:R-:W-:Y:S01]  /*2440*/  IMAD.MOV.U32 R37, RZ, RZ, 0x9 ;  /* 0x00000009ff257424 */ /* 0x000fe200078e00ff */
[----:B------:R-:W-:Y:S02]  /*2450*/  PRMT R36, RZ, 0x7610, R36 ;  /* 0x00007610ff247816 */ /* 0x000fe40000000024 */
[----:B------:R-:W-:-:S07]  /*2460*/  PRMT R26, R31, 0x7610, R26 ;  /* 0x000076101f1a7816 */ /* 0x000fce000000001a */
.L_x_62:
        /* <DEDUP_REMOVED lines=13> */
.L_x_61:
[----:B------:R-:W-:Y:S05]  /*2540*/  BSYNC.RECONVERGENT B0 ;  /* 0x0000000000007941 */ /* 0x000fea0003800200 */
.L_x_60:
[----:B------:R-:W-:Y:S04]  /*2550*/  BSSY.RECONVERGENT B0, `(.L_x_63) ;  /* 0x0000012000007945 */ /* 0x000fe80003800200 */
[----:B------:R-:W-:Y:S05]  /*2560*/  @!P3 BRA `(.L_x_64) ;  /* 0x000000000040b947 */ /* 0x000fea0003800000 */
[----:B------:R-:W-:Y:S01]  /*2570*/  IMAD.MOV.U32 R26, RZ, RZ, 0xe ;  /* 0x0000000eff1a7424 */ /* 0x000fe200078e00ff */
[----:B------:R-:W-:Y:S02]  /*2580*/  PRMT R33, RZ, 0x7610, R33 ;  /* 0x00007610ff217816 */ /* 0x000fe40000000021 */
[----:B------:R-:W-:-:S07]  /*2590*/  PRMT R37, R22, 0x7610, R37 ;  /* 0x0000761016257816 */ /* 0x000fce0000000025 */
.L_x_65:
        /* <DEDUP_REMOVED lines=13> */
.L_x_64:
[----:B------:R-:W-:Y:S05]  /*2670*/  BSYNC.RECONVERGENT B0 ;  /* 0x0000000000007941 */ /* 0x000fea0003800200 */
.L_x_63:
[----:B------:R-:W-:Y:S04]  /*2680*/  BSSY.RECONVERGENT B0, `(.L_x_66) ;  /* 0x0000012000007945 */ /* 0x000fe80003800200 */
[----:B------:R-:W-:Y:S05]  /*2690*/  @!P0 BRA `(.L_x_67) ;  /* 0x0000000000408947 */ /* 0x000fea0003800000 */
[----:B------:R-:W-:Y:S01]  /*26a0*/  IMAD.MOV.U32 R26, RZ, RZ, 0xb ;  /* 0x0000000bff1a7424 */ /* 0x000fe200078e00ff */
[----:B------:R-:W-:Y:S02]  /*26b0*/  PRMT R35, RZ, 0x7610, R35 ;  /* 0x00007610ff237816 */ /* 0x000fe40000000023 */
[----:B------:R-:W-:-:S07]  /*26c0*/  PRMT R37, R27, 0x7610, R37 ;  /* 0x000076101b257816 */ /* 0x000fce0000000025 */
.L_x_68:
        /* <DEDUP_REMOVED lines=13> */
.L_x_67:
[----:B------:R-:W-:Y:S05]  /*27a0*/  BSYNC.RECONVERGENT B0 ;  /* 0x0000000000007941 */ /* 0x000fea0003800200 */
.L_x_66:
[----:B------:R-:W-:Y:S04]  /*27b0*/  BSSY.RECONVERGENT B0, `(.L_x_69) ;  /* 0x0000012000007945 */ /* 0x000fe80003800200 */
[----:B------:R-:W-:Y:S05]  /*27c0*/  @!P6 BRA `(.L_x_70) ;  /* 0x000000000040e947 */ /* 0x000fea0003800000 */
[----:B------:R-:W-:Y:S01]  /*27d0*/  IMAD.MOV.U32 R37, RZ, RZ, 0xd ;  /* 0x0000000dff257424 */ /* 0x000fe200078e00ff */
[----:B------:R-:W-:Y:S02]  /*27e0*/  PRMT R24, RZ, 0x7610, R24 ;  /* 0x00007610ff187816 */ /* 0x000fe40000000018 */
[----:B------:R-:W-:-:S07]  /*27f0*/  PRMT R26, R29, 0x7610, R26 ;  /* 0x000076101d1a7816 */ /* 0x000fce000000001a */
.L_x_71:
        /* <DEDUP_REMOVED lines=13> */
.L_x_70:
[----:B------:R-:W-:Y:S05]  /*28d0*/  BSYNC.RECONVERGENT B0 ;  /* 0x0000000000007941 */ /* 0x000fea0003800200 */
.L_x_69:
[----:B------:R-:W-:Y:S04]  /*28e0*/  BSSY.RECONVERGENT B0, `(.L_x_72) ;  /* 0x0000012000007945 */ /* 0x000fe80003800200 */
[----:B------:R-:W-:Y:S05]  /*28f0*/  @!P4 BRA `(.L_x_73) ;  /* 0x000000000040c947 */ /* 0x000fea0003800000 */
[----:B------:R-:W-:Y:S01]  /*2900*/  IMAD.MOV.U32 R26, RZ, RZ, 0xd ;  /* 0x0000000dff1a7424 */ /* 0x000fe200078e00ff */
[----:B------:R-:W-:Y:S02]  /*2910*/  PRMT R19, RZ, 0x7610, R19 ;  /* 0x00007610ff137816 */ /* 0x000fe40000000013 */
[----:B------:R-:W-:-:S07]  /*2920*/  PRMT R37, R31, 0x7610, R37 ;  /* 0x000076101f257816 */ /* 0x000fce0000000025 */
.L_x_74:
        /* <DEDUP_REMOVED lines=13> */
.L_x_73:
[----:B------:R-:W-:Y:S05]  /*2a00*/  BSYNC.RECONVERGENT B0 ;  /* 0x0000000000007941 */ /* 0x000fea0003800200 */
.L_x_72:
[----:B------:R-:W-:Y:S01]  /*2a10*/  BSSY.RECONVERGENT B0, `(.L_x_75) ;  /* 0x0000019000007945 */ /* 0x000fe20003800200 */
[----:B------:R-:W-:Y:S02]  /*2a20*/  ISETP.NE.AND P5, PT, R21, R20, PT ;  /* 0x000000141500720c */ /* 0x000fe40003fa5270 */
[----:B------:R-:W-:Y:S02]  /*2a30*/  LOP3.LUT R37, R28, R25, RZ, 0x3c, !PT ;  /* 0x000000191c257212 */ /* 0x000fe400078e3cff */
        /* <DEDUP_REMOVED lines=8> */
.L_x_77:
[C---:B------:R-:W-:Y:S02]  /*2ac0*/  LOP3.LUT R38, R21.reuse, 0x1, RZ, 0xc0, !PT ;  /* 0x0000000115267812 */ /* 0x040fe400078ec0ff */
[----:B------:R-:W-:Y:S02]  /*2ad0*/  LOP3.LUT R21, R21, 0xff, RZ, 0xc0, !PT ;  /* 0x000000ff15157812 */ /* 0x000fe400078ec0ff */
[----:B------:R-:W-:Y:S01]  /*2ae0*/  PRMT R40, R39, 0x8880, RZ ;  /* 0x0000888027287816 */ /* 0x000fe200000000ff */
[----:B------:R-:W-:Y:S01]  /*2af0*/  IMAD.MOV R38, RZ, RZ, -R38 ;  /* 0x000000ffff267224 */ /* 0x000fe200078e0a26 */
[----:B------:R-:W-:Y:S02]  /*2b00*/  ISETP.GT.U32.AND P3, PT, R21, 0x1, PT ;  /* 0x000000011500780c */ /* 0x000fe40003f64070 */
[----:B------:R-:W-:Y:S02]  /*2b10*/  SHF.R.U32.HI R21, RZ, 0x1, R21 ;  /* 0x00000001ff157819 */ /* 0x000fe40000011615 */
[----:B------:R-:W-:-:S04]  /*2b20*/  PRMT R38, R38, 0x7710, RZ ;  /* 0x0000771026267816 */ /* 0x000fc800000000ff */
[----:B------:R-:W-:Y:S01]  /*2b30*/  LOP3.LUT R38, R28, R38, R39, 0x78, !PT ;  /* 0x000000261c267212 */ /* 0x000fe200078e7827 */
[----:B------:R-:W-:Y:S01]  /*2b40*/  IMAD.SHL.U32 R39, R39, 0x2, RZ ;  /* 0x0000000227277824 */ /* 0x000fe200078e00ff */
[----:B------:R-:W-:-:S04]  /*2b50*/  PRMT R28, R40, 0x7710, RZ ;  /* 0x00007710281c7816 */ /* 0x000fc800000000ff */
[----:B------:R-:W-:-:S04]  /*2b60*/  SHF.R.U32.HI R28, RZ, 0x7, R28 ;  /* 0x00000007ff1c7819 */ /* 0x000fc8000001161c */
[--C-:B------:R-:W-:Y:S02]  /*2b70*/  LOP3.LUT R39, R39, 0x1b, R28.reuse, 0x78, !PT ;  /* 0x0000001b27277812 */ /* 0x100fe400078e781c */
[----:B------:R-:W-:Y:S01]  /*2b80*/  PRMT R28, R38, 0x7610, R28 ;  /* 0x00007610261c7816 */ /* 0x000fe2000000001c */
[----:B------:R-:W-:Y:S06]  /*2b90*/  @P3 BRA `(.L_x_77) ;  /* 0xfffffffc00c83947 */ /* 0x000fec000383ffff */
.L_x_76:
[----:B------:R-:W-:Y:S05]  /*2ba0*/  BSYNC.RECONVERGENT B0 ;  /* 0x0000000000007941 */ /* 0x000fea0003800200 */
.L_x_75:
[----:B------:R-:W-:Y:S04]  /*2bb0*/  BSSY.RECONVERGENT B0, `(.L_x_78) ;  /* 0x0000013000007945 */ /* 0x000fe80003800200 */
[----:B------:R-:W-:Y:S05]  /*2bc0*/  @!P0 BRA `(.L_x_79) ;  /* 0x0000000000448947 */ /* 0x000fea0003800000 */
[----:B------:R-:W-:Y:S01]  /*2bd0*/  IMAD.MOV.U32 R38, RZ, RZ, 0xe ;  /* 0x0000000eff267424 */ /* 0x000fe200078e00ff */
[----:B------:R-:W-:Y:S02]  /*2be0*/  PRMT R25, RZ, 0x7610, R25 ;  /* 0x00007610ff197816 */ /* 0x000fe40000000019 */
[----:B------:R-:W-:-:S07]  /*2bf0*/  PRMT R21, R27, 0x7610, R21 ;  /* 0x000076101b157816 */ /* 0x000fce0000000015 */
.L_x_80:
        /* <DEDUP_REMOVED lines=14> */
.L_x_79:
[----:B------:R-:W-:Y:S05]  /*2ce0*/  BSYNC.RECONVERGENT B0 ;  /* 0x0000000000007941 */ /* 0x000fea0003800200 */
.L_x_78:
[----:B------:R-:W-:Y:S04]  /*2cf0*/  BSSY.RECONVERGENT B0, `(.L_x_81) ;  /* 0x0000013000007945 */ /* 0x000fe80003800200 */
[----:B------:R-:W-:Y:S05]  /*2d00*/  @!P6 BRA `(.L_x_82) ;  /* 0x000000000044e947 */ /* 0x000fea0003800000 */
[----:B------:R-:W-:Y:S01]  /*2d10*/  IMAD.MOV.U32 R39, RZ, RZ, 0xb ;  /* 0x0000000bff277424 */ /* 0x000fe200078e00ff */
[----:B------:R-:W-:Y:S02]  /*2d20*/  PRMT R26, RZ, 0x7610, R26 ;  /* 0x00007610ff1a7816 */ /* 0x000fe4000000001a */
[----:B------:R-:W-:-:S07]  /*2d30*/  PRMT R21, R29, 0x7610, R21 ;  /* 0x000076101d157816 */ /* 0x000fce0000000015 */
.L_x_83:
        /* <DEDUP_REMOVED lines=14> */
.L_x_82:
[----:B------:R-:W-:Y:S05]  /*2e20*/  BSYNC.RECONVERGENT B0 ;  /* 0x0000000000007941 */ /* 0x000fea0003800200 */
.L_x_81:
[----:B------:R-:W-:Y:S04]  /*2e30*/  BSSY.RECONVERGENT B0, `(.L_x_84) ;  /* 0x0000011000007945 */ /* 0x000fe80003800200 */
[----:B------:R-:W-:Y:S05]  /*2e40*/  @!P4 BRA `(.L_x_85) ;  /* 0x00000000003cc947 */ /* 0x000fea0003800000 */
[----:B------:R-:W-:Y:S01]  /*2e50*/  IMAD.MOV.U32 R21, RZ, RZ, 0xb ;  /* 0x0000000bff157424 */ /* 0x000fe200078e00ff */
[----:B------:R-:W-:-:S07]  /*2e60*/  PRMT R20, RZ, 0x7610, R20 ;  /* 0x00007610ff147816 */ /* 0x000fce0000000014 */
.L_x_86:
        /* <DEDUP_REMOVED lines=13> */
.L_x_85:
[----:B------:R-:W-:Y:S05]  /*2f40*/  BSYNC.RECONVERGENT B0 ;  /* 0x0000000000007941 */ /* 0x000fea0003800200 */
.L_x_84:
[----:B------:R-:W-:Y:S01]  /*2f50*/  BSSY.RECONVERGENT B0, `(.L_x_87) ;  /* 0x0000012000007945 */ /* 0x000fe20003800200 */
[----:B------:R-:W-:-:S03]  /*2f60*/  PRMT R21, RZ, 0x7610, R21 ;  /* 0x00007610ff157816 */ /* 0x000fc60000000015 */
[----:B------:R-:W-:Y:S05]  /*2f70*/  @!P2 BRA `(.L_x_88) ;  /* 0x00000000003ca947 */ /* 0x000fea0003800000 */
[----:B------:R-:W-:Y:S01]  /*2f80*/  IMAD.MOV.U32 R38, RZ, RZ, 0xd ;  /* 0x0000000dff267424 */ /* 0x000fe200078e00ff */
[----:B------:R-:W-:-:S07]  /*2f90*/  PRMT R21, RZ, 0x7610, R21 ;  /* 0x00007610ff157816 */ /* 0x000fce0000000015 */
.L_x_89:
        /* <DEDUP_REMOVED lines=13> */
.L_x_88:
[----:B------:R-:W-:Y:S05]  /*3070*/  BSYNC.RECONVERGENT B0 ;  /* 0x0000000000007941 */ /* 0x000fea0003800200 */
.L_x_87:
[----:B------:R-:W-:Y:S01]  /*3080*/  BSSY.RECONVERGENT B0, `(.L_x_90) ;  /* 0x0000012000007945 */ /* 0x000fe20003800200 */
[----:B------:R-:W-:-:S03]  /*3090*/  PRMT R22, RZ, 0x7610, R22 ;  /* 0x00007610ff167816 */ /* 0x000fc60000000016 */
[----:B------:R-:W-:Y:S05]  /*30a0*/  @!P1 BRA `(.L_x_91) ;  /* 0x00000000003c9947 */ /* 0x000fea0003800000 */
[----:B------:R-:W-:Y:S01]  /*30b0*/  IMAD.MOV.U32 R31, RZ, RZ, 0x9 ;  /* 0x00000009ff1f7424 */ /* 0x000fe200078e00ff */
[----:B------:R-:W-:-:S07]  /*30c0*/  PRMT R22, RZ, 0x7610, R22 ;  /* 0x00007610ff167816 */ /* 0x000fce0000000016 */
.L_x_92:
        /* <DEDUP_REMOVED lines=13> */
.L_x_91:
[----:B------:R-:W-:Y:S05]  /*31a0*/  BSYNC.RECONVERGENT B0 ;  /* 0x0000000000007941 */ /* 0x000fea0003800200 */
.L_x_90:
[----:B------:R-:W-:Y:S01]  /*31b0*/  BSSY.RECONVERGENT B0, `(.L_x_93) ;  /* 0x0000012000007945 */ /* 0x000fe20003800200 */
[----:B------:R-:W-:-:S03]  /*31c0*/  PRMT R27, RZ, 0x7610, R27 ;  /* 0x00007610ff1b7816 */ /* 0x000fc6000000001b */
[----:B------:R-:W-:Y:S05]  /*31d0*/  @!P5 BRA `(.L_x_94) ;  /* 0x00000000003cd947 */ /* 0x000fea0003800000 */
[----:B------:R-:W-:Y:S01]  /*31e0*/  IMAD.MOV.U32 R38, RZ, RZ, 0xe ;  /* 0x0000000eff267424 */ /* 0x000fe200078e00ff */
[----:B------:R-:W-:-:S07]  /*31f0*/  PRMT R27, RZ, 0x7610, R27 ;  /* 0x00007610ff1b7816 */ /* 0x000fce000000001b */
.L_x_95:
        /* <DEDUP_REMOVED lines=13> */
.L_x_94:
[----:B------:R-:W-:Y:S05]  /*32d0*/  BSYNC.RECONVERGENT B0 ;  /* 0x0000000000007941 */ /* 0x000fea0003800200 */
.L_x_93:
[CC--:B-----5:R-:W-:Y:S01]  /*32e0*/  ISETP.NE.AND P4, PT, R30.reuse, R23.reuse, PT ;  /* 0x000000171e00720c */ /* 0x0e0fe20003f85270 */
[----:B------:R-:W-:Y:S01]  /*32f0*/  BSSY.RECONVERGENT B0, `(.L_x_96) ;  /* 0x000001b000007945 */ /* 0x000fe20003800200 */
[CC--:B------:R-:W-:Y:S02]  /*3300*/  ISETP.NE.AND P6, PT, R30.reuse, R23.reuse, PT ;  /* 0x000000171e00720c */ /* 0x0c0fe40003fc5270 */
[CC--:B------:R-:W-:Y:S02]  /*3310*/  ISETP.NE.AND P0, PT, R30.reuse, R23.reuse, PT ;  /* 0x000000171e00720c */ /* 0x0c0fe40003f05270 */
[CC--:B------:R-:W-:Y:S02]  /*3320*/  ISETP.NE.AND P1, PT, R30.reuse, R23.reuse, PT ;  /* 0x000000171e00720c */ /* 0x0c0fe40003f25270 */
[----:B------:R-:W-:Y:S02]  /*3330*/  LOP3.LUT R23, R30, R23, RZ, 0x3c, !PT ;  /* 0x000000171e177212 */ /* 0x000fe400078e3cff */
[----:B------:R-:W-:-:S02]  /*3340*/  ISETP.NE.AND P5, PT, R15, R12, PT ;  /* 0x0000000c0f00720c */ /* 0x000fc40003fa5270 */
[CC--:B------:R-:W-:Y:S02]  /*3350*/  ISETP.NE.AND P2, PT, R15.reuse, R12.reuse, PT ;  /* 0x0000000c0f00720c */ /* 0x0c0fe40003f45270 */
[----:B------:R-:W-:Y:S02]  /*3360*/  ISETP.NE.AND P3, PT, R15, R12, PT ;  /* 0x0000000c0f00720c */ /* 0x000fe40003f65270 */
[----:B------:R-:W-:Y:S02]  /*3370*/  PRMT R30, RZ, 0x7610, R30 ;  /* 0x00007610ff1e7816 */ /* 0x000fe4000000001e */
[----:B------:R-:W-:Y:S01]  /*3380*/  PRMT R29, R23, 0x7610, R29 ;  /* 0x00007610171d7816 */ /* 0x000fe2000000001d */
[----:B------:R-:W-:Y:S08]  /*3390*/  @!P4 BRA `(.L_x_97) ;  /* 0x000000000040c947 */ /* 0x000ff00003800000 */
[----:B------:R-:W-:Y:S01]  /*33a0*/  IMAD.MOV.U32 R23, RZ, RZ, 0xe ;  /* 0x0000000eff177424 */ /* 0x000fe200078e00ff */
[----:B------:R-:W-:Y:S02]  /*33b0*/  PRMT R30, RZ, 0x7610, R30 ;  /* 0x00007610ff1e7816 */ /* 0x000fe4000000001e */
[----:B------:R-:W-:-:S07]  /*33c0*/  PRMT R31, R29, 0x7610, R31 ;  /* 0x000076101d1f7816 */ /* 0x000fce000000001f */
.L_x_98:
        /* <DEDUP_REMOVED lines=13> */
.L_x_97:
[----:B------:R-:W-:Y:S05]  /*34a0*/  BSYNC.RECONVERGENT B0 ;  /* 0x0000000000007941 */ /* 0x000fea0003800200 */
.L_x_96:
        /* <DEDUP_REMOVED lines=8> */
.L_x_101:
        /* <DEDUP_REMOVED lines=13> */
.L_x_100:
[----:B------:R-:W-:Y:S05]  /*3600*/  BSYNC.RECONVERGENT B0 ;  /* 0x0000000000007941 */ /* 0x000fea0003800200 */
.L_x_99:
[----:B------:R-:W-:Y:S01]  /*3610*/  LOP3.LUT R38, R10, R5, RZ, 0x3c, !PT ;  /* 0x000000050a267212 */ /* 0x000fe200078e3cff */
[----:B------:R-:W-:Y:S01]  /*3620*/  BSSY.RECONVERGENT B0, `(.L_x_102) ;  /* 0x0000017000007945 */ /* 0x000fe20003800200 */
[----:B------:R-:W-:Y:S02]  /*3630*/  LOP3.LUT R37, R37, R32, RZ, 0x3c, !PT ;  /* 0x0000002025257212 */ /* 0x000fe400078e3cff */
[----:B------:R-:W-:Y:S02]  /*3640*/  LOP3.LUT R36, R33, R36, RZ, 0x3c, !PT ;  /* 0x0000002421247212 */ /* 0x000fe400078e3cff */
[----:B------:R-:W-:Y:S02]  /*3650*/  ISETP.NE.AND P5, PT, R11, R4, PT ;  /* 0x000000040b00720c */ /* 0x000fe40003fa5270 */
[----:B------:R-:W-:Y:S02]  /*3660*/  PRMT R32, RZ, 0x7610, R32 ;  /* 0x00007610ff207816 */ /* 0x000fe40000000020 */
[----:B------:R-:W-:Y:S01]  /*3670*/  PRMT R33, R38, 0x7610, R33 ;  /* 0x0000761026217816 */ /* 0x000fe20000000021 */
[----:B------:R-:W-:Y:S08]  /*3680*/  @!P4 BRA `(.L_x_103) ;  /* 0x000000000040c947 */ /* 0x000ff00003800000 */
[----:B------:R-:W-:Y:S01]  /*3690*/  IMAD.MOV.U32 R39, RZ, RZ, 0xd ;  /* 0x0000000dff277424 */ /* 0x000fe200078e00ff */
[----:B------:R-:W-:Y:S02]  /*36a0*/  PRMT R32, RZ, 0x7610, R32 ;  /* 0x00007610ff207816 */ /* 0x000fe40000000020 */
[----:B------:R-:W-:-:S07]  /*36b0*/  PRMT R38, R33, 0x7610, R38 ;  /* 0x0000761021267816 */ /* 0x000fce0000000026 */
.L_x_104:
        /* <DEDUP_REMOVED lines=13> */
.L_x_103:
[----:B------:R-:W-:Y:S05]  /*3790*/  BSYNC.RECONVERGENT B0 ;  /* 0x0000000000007941 */ /* 0x000fea0003800200 */
.L_x_102:
[----:B------:R-:W-:Y:S01]  /*37a0*/  LOP3.LUT R38, R11, R4, RZ, 0x3c, !PT ;  /* 0x000000040b267212 */ /* 0x000fe200078e3cff */
[----:B------:R-:W-:Y:S01]  /*37b0*/  BSSY.RECONVERGENT B0, `(.L_x_105) ;  /* 0x0000017000007945 */ /* 0x000fe20003800200 */
[----:B------:R-:W-:Y:S02]  /*37c0*/  ISETP.NE.AND P4, PT, R15, R12, PT ;  /* 0x0000000c0f00720c */ /* 0x000fe40003f85270 */
[----:B------:R-:W-:Y:S02]  /*37d0*/  LOP3.LUT R12, R37, R34, RZ, 0x3c, !PT ;  /* 0x00000022250c7212 */ /* 0x000fe400078e3cff */
[----:B------:R-:W-:Y:S02]  /*37e0*/  LOP3.LUT R35, R36, R35, RZ, 0x3c, !PT ;  /* 0x0000002324237212 */ /* 0x000fe400078e3cff */
[----:B------:R-:W-:Y:S02]  /*37f0*/  PRMT R15, RZ, 0x7610, R15 ;  /* 0x00007610ff0f7816 */ /* 0x000fe4000000000f */
[----:B------:R-:W-:Y:S01]  /*3800*/  PRMT R34, R38, 0x7610, R34 ;  /* 0x0000761026227816 */ /* 0x000fe20000000022 */
[----:B------:R-:W-:Y:S06]  /*3810*/  @!P5 BRA `(.L_x_106) ;  /* 0x000000000040d947 */ /* 0x000fec0003800000 */
[----:B------:R-:W-:Y:S01]  /*3820*/  IMAD.MOV.U32 R36, RZ, RZ, 0x9 ;  /* 0x00000009ff247424 */ /* 0x000fe200078e00ff */
[----:B------:R-:W-:Y:S02]  /*3830*/  PRMT R15, RZ, 0x7610, R15 ;  /* 0x00007610ff0f7816 */ /* 0x000fe4000000000f */
[----:B------:R-:W-:-:S07]  /*3840*/  PRMT R37, R34, 0x7610, R37 ;  /* 0x0000761022257816 */ /* 0x000fce0000000025 */
.L_x_107:
        /* <DEDUP_REMOVED lines=13> */
.L_x_106:
[----:B------:R-:W-:Y:S05]  /*3920*/  BSYNC.RECONVERGENT B0 ;  /* 0x0000000000007941 */ /* 0x000fea0003800200 */
.L_x_105:
[----:B------:R-:W-:Y:S01]  /*3930*/  BSSY.RECONVERGENT B0, `(.L_x_108) ;  /* 0x0000015000007945 */ /* 0x000fe20003800200 */
[----:B------:R-:W-:Y:S02]  /*3940*/  LOP3.LUT R24, R35, R24, RZ, 0x3c, !PT ;  /* 0x0000001823187212 */ /* 0x000fe400078e3cff */
[----:B------:R-:W-:Y:S02]  /*3950*/  ISETP.NE.AND P5, PT, R10, R5, PT ;  /* 0x000000050a00720c */ /* 0x000fe40003fa5270 */
[----:B------:R-:W-:Y:S01]  /*3960*/  PRMT R35, RZ, 0x7610, R35 ;  /* 0x00007610ff237816 */ /* 0x000fe20000000023 */
[----:B------:R-:W-:Y:S10]  /*3970*/  @!P6 BRA `(.L_x_109) ;  /* 0x000000000040e947 */ /* 0x000ff40003800000 */
[----:B------:R-:W-:Y:S01]  /*3980*/  IMAD.MOV.U32 R36, RZ, RZ, 0x9 ;  /* 0x00000009ff247424 */ /* 0x000fe200078e00ff */
[----:B------:R-:W-:Y:S02]  /*3990*/  PRMT R35, RZ, 0x7610, R35 ;  /* 0x00007610ff237816 */ /* 0x000fe40000000023 */
[----:B------:R-:W-:-:S07]  /*39a0*/  PRMT R37, R29, 0x7610, R37 ;  /* 0x000076101d257816 */ /* 0x000fce0000000025 */
.L_x_110:
        /* <DEDUP_REMOVED lines=13> */
.L_x_109:
[----:B------:R-:W-:Y:S05]  /*3a80*/  BSYNC.RECONVERGENT B0 ;  /* 0x0000000000007941 */ /* 0x000fea0003800200 */
.L_x_108:
        /* <DEDUP_REMOVED lines=8> */
.L_x_113:
        /* <DEDUP_REMOVED lines=13> */
.L_x_112:
[----:B------:R-:W-:Y:S05]  /*3be0*/  BSYNC.RECONVERGENT B0 ;  /* 0x0000000000007941 */ /* 0x000fea0003800200 */
.L_x_111:
        /* <DEDUP_REMOVED lines=8> */
.L_x_116:
        /* <DEDUP_REMOVED lines=13> */
.L_x_115:
[----:B------:R-:W-:Y:S05]  /*3d40*/  BSYNC.RECONVERGENT B0 ;  /* 0x0000000000007941 */ /* 0x000fea0003800200 */
.L_x_114:
        /* <DEDUP_REMOVED lines=8> */
.L_x_119:
        /* <DEDUP_REMOVED lines=14> */
.L_x_118:
[----:B------:R-:W-:Y:S05]  /*3eb0*/  BSYNC.RECONVERGENT B0 ;  /* 0x0000000000007941 */ /* 0x000fea0003800200 */
.L_x_117:
        /* <DEDUP_REMOVED lines=8> */
.L_x_122:
        /* <DEDUP_REMOVED lines=14> */
.L_x_121:
[----:B------:R-:W-:Y:S05]  /*4020*/  BSYNC.RECONVERGENT B0 ;  /* 0x0000000000007941 */ /* 0x000fea0003800200 */
.L_x_120:
[----:B------:R-:W-:Y:S01]  /*4030*/  BSSY.RECONVERGENT B0, `(.L_x_123) ;  /* 0x0000017000007945 */ /* 0x000fe20003800200 */
[----:B------:R-:W-:Y:S02]  /*4040*/  ISETP.NE.AND P0, PT, R11, R4, PT ;  /* 0x000000040b00720c */ /* 0x000fe40003f05270 */
        /* <DEDUP_REMOVED lines=8> */
.L_x_125:
        /* <DEDUP_REMOVED lines=13> */
.L_x_124:
[----:B------:R-:W-:Y:S05]  /*41a0*/  BSYNC.RECONVERGENT B0 ;  /* 0x0000000000007941 */ /* 0x000fea0003800200 */
.L_x_123:
[----:B------:R-:W-:Y:S04]  /*41b0*/  BSSY.RECONVERGENT B0, `(.L_x_126) ;  /* 0x0000012000007945 */ /* 0x000fe80003800200 */
[----:B------:R-:W-:Y:S05]  /*41c0*/  @!P6 BRA `(.L_x_127) ;  /* 0x000000000040e947 */ /* 0x000fea0003800000 */
[----:B------:R-:W-:Y:S01]  /*41d0*/  IMAD.MOV.U32 R25, RZ, RZ, 0xe ;  /* 0x0000000eff197424 */ /* 0x000fe200078e00ff */
[----:B------:R-:W-:Y:S02]  /*41e0*/  PRMT R4, RZ, 0x7610, R4 ;  /* 0x00007610ff047816 */ /* 0x000fe40000000004 */
[----:B------:R-:W-:-:S07]  /*41f0*/  PRMT R36, R33, 0x7610, R36 ;  /* 0x0000761021247816 */ /* 0x000fce0000000024 */
.L_x_128:
        /* <DEDUP_REMOVED lines=13> */
.L_x_127:
[----:B------:R-:W-:Y:S05]  /*42d0*/  BSYNC.RECONVERGENT B0 ;  /* 0x0000000000007941 */ /* 0x000fea0003800200 */
.L_x_126:
[----:B------:R-:W-:Y:S04]  /*42e0*/  BSSY.RECONVERGENT B0, `(.L_x_129) ;  /* 0x0000012000007945 */ /* 0x000fe80003800200 */
[----:B------:R-:W-:Y:S05]  /*42f0*/  @!P2 BRA `(.L_x_130) ;  /* 0x000000000040a947 */ /* 0x000fea0003800000 */
[----:B------:R-:W-:Y:S01]  /*4300*/  IMAD.MOV.U32 R36, RZ, RZ, 0xb ;  /* 0x0000000bff247424 */ /* 0x000fe200078e00ff */
[----:B------:R-:W-:Y:S02]  /*4310*/  PRMT R11, RZ, 0x7610, R11 ;  /* 0x00007610ff0b7816 */ /* 0x000fe4000000000b */
[----:B------:R-:W-:-:S07]  /*4320*/  PRMT R25, R34, 0x7610, R25 ;  /* 0x0000761022197816 */ /* 0x000fce0000000019 */
.L_x_131:
        /* <DEDUP_REMOVED lines=13> */
.L_x_130:
[----:B------:R-:W-:Y:S05]  /*4400*/  BSYNC.RECONVERGENT B0 ;  /* 0x0000000000007941 */ /* 0x000fea0003800200 */
.L_x_129:
[----:B------:R-:W-:Y:S04]  /*4410*/  BSSY.RECONVERGENT B0, `(.L_x_132) ;  /* 0x0000012000007945 */ /* 0x000fe80003800200 */
[----:B------:R-:W-:Y:S05]  /*4420*/  @!P1 BRA `(.L_x_133) ;  /* 0x0000000000409947 */ /* 0x000fea0003800000 */
[----:B------:R-:W-:Y:S01]  /*4430*/  IMAD.MOV.U32 R25, RZ, RZ, 0xb ;  /* 0x0000000bff197424 */ /* 0x000fe200078e00ff */
[----:B------:R-:W-:-:S07]  /*4440*/  PRMT R20, RZ, 0x7610, R20 ;  /* 0x00007610ff147816 */ /* 0x000fce0000000014 */
.L_x_134:
        /* <DEDUP_REMOVED lines=14> */
.L_x_133:
[----:B------:R-:W-:Y:S05]  /*4530*/  BSYNC.RECONVERGENT B0 ;  /* 0x0000000000007941 */ /* 0x000fea0003800200 */
.L_x_132:
[----:B------:R-:W-:Y:S01]  /*4540*/  BSSY.RECONVERGENT B0, `(.L_x_135) ;  /* 0x0000013000007945 */ /* 0x000fe20003800200 */
[----:B------:R-:W-:-:S03]  /*4550*/  PRMT R25, RZ, 0x7610, R25 ;  /* 0x00007610ff197816 */ /* 0x000fc60000000019 */
[----:B------:R-:W-:Y:S05]  /*4560*/  @!P4 BRA `(.L_x_136) ;  /* 0x000000000040c947 */ /* 0x000fea0003800000 */
[----:B------:R-:W-:Y:S01]  /*4570*/  IMAD.MOV.U32 R36, RZ, RZ, 0xd ;  /* 0x0000000dff247424 */ /* 0x000fe200078e00ff */
[----:B------:R-:W-:-:S07]  /*4580*/  PRMT R25, RZ, 0x7610, R25 ;  /* 0x00007610ff197816 */ /* 0x000fce0000000019 */
.L_x_137:
        /* <DEDUP_REMOVED lines=14> */
.L_x_136:
[----:B------:R-:W-:Y:S05]  /*4670*/  BSYNC.RECONVERGENT B0 ;  /* 0x0000000000007941 */ /* 0x000fea0003800200 */
.L_x_135:
[----:B------:R-:W-:Y:S01]  /*4680*/  BSSY.RECONVERGENT B0, `(.L_x_138) ;  /* 0x0000013000007945 */ /* 0x000fe20003800200 */
[----:B------:R-:W-:-:S03]  /*4690*/  PRMT R23, RZ, 0x7610, R23 ;  /* 0x00007610ff177816 */ /* 0x000fc60000000017 */
[----:B------:R-:W-:Y:S05]  /*46a0*/  @!P5 BRA `(.L_x_139) ;  /* 0x000000000040d947 */ /* 0x000fea0003800000 */
[----:B------:R-:W-:Y:S01]  /*46b0*/  IMAD.MOV.U32 R36, RZ, RZ, 0x9 ;  /* 0x00000009ff247424 */ /* 0x000fe200078e00ff */
[----:B------:R-:W-:-:S07]  /*46c0*/  PRMT R23, RZ, 0x7610, R23 ;  /* 0x00007610ff177816 */ /* 0x000fce0000000017 */
.L_x_140:
        /* <DEDUP_REMOVED lines=14> */
.L_x_139:
[----:B------:R-:W-:Y:S05]  /*47b0*/  BSYNC.RECONVERGENT B0 ;  /* 0x0000000000007941 */ /* 0x000fea0003800200 */
.L_x_138:
[----:B------:R-:W-:Y:S01]  /*47c0*/  BSSY.RECONVERGENT B0, `(.L_x_141) ;  /* 0x0000013000007945 */ /* 0x000fe20003800200 */
[----:B------:R-:W-:-:S03]  /*47d0*/  PRMT R29, RZ, 0x7610, R29 ;  /* 0x00007610ff1d7816 */ /* 0x000fc6000000001d */
[----:B------:R-:W-:Y:S05]  /*47e0*/  @!P0 BRA `(.L_x_142) ;  /* 0x0000000000408947 */ /* 0x000fea0003800000 */
[----:B------:R-:W-:Y:S01]  /*47f0*/  IMAD.MOV.U32 R36, RZ, RZ, 0xe ;  /* 0x0000000eff247424 */ /* 0x000fe200078e00ff */
[----:B------:R-:W-:-:S07]  /*4800*/  PRMT R29, RZ, 0x7610, R29 ;  /* 0x00007610ff1d7816 */ /* 0x000fce000000001d */
.L_x_143:
        /* <DEDUP_REMOVED lines=14> */
.L_x_142:
[----:B------:R-:W-:Y:S05]  /*48f0*/  BSYNC.RECONVERGENT B0 ;  /* 0x0000000000007941 */ /* 0x000fea0003800200 */
.L_x_141:
[CC--:B------:R-:W-:Y:S01]  /*4900*/  ISETP.NE.AND P4, PT, R8.reuse, R3.reuse, PT ;  /* 0x000000030800720c */ /* 0x0c0fe20003f85270 */
        /* <DEDUP_REMOVED lines=14> */
.L_x_146:
        /* <DEDUP_REMOVED lines=14> */
.L_x_145:
[----:B------:R-:W-:Y:S05]  /*4ad0*/  BSYNC.RECONVERGENT B0 ;  /* 0x0000000000007941 */ /* 0x000fea0003800200 */
.L_x_144:
        /* <DEDUP_REMOVED lines=8> */
.L_x_149:
        /* <DEDUP_REMOVED lines=14> */
.L_x_148:
[----:B------:R-:W-:Y:S05]  /*4c40*/  BSYNC.RECONVERGENT B0 ;  /* 0x0000000000007941 */ /* 0x000fea0003800200 */
.L_x_147:
        /* <DEDUP_REMOVED lines=9> */
.L_x_152:
        /* <DEDUP_REMOVED lines=13> */
.L_x_151:
[----:B------:R-:W-:Y:S05]  /*4db0*/  BSYNC.RECONVERGENT B0 ;  /* 0x0000000000007941 */ /* 0x000fea0003800200 */
.L_x_150:
[----:B------:R-:W-:Y:S01]  /*4dc0*/  BSSY.RECONVERGENT B0, `(.L_x_153) ;  /* 0x0000017000007945 */ /* 0x000fe20003800200 */
[----:B------:R-:W-:Y:S02]  /*4dd0*/  ISETP.NE.AND P4, PT, R9, R2, PT ;  /* 0x000000020900720c */ /* 0x000fe40003f85270 */
[----:B------:R-:W-:Y:S02]  /*4de0*/  LOP3.LUT R2, R6, R13, RZ, 0x3c, !PT ;  /* 0x0000000d06027212 */ /* 0x000fe400078e3cff */
[----:B------:R-:W-:Y:S02]  /*4df0*/  LOP3.LUT R27, R36, R27, RZ, 0x3c, !PT ;  /* 0x0000001b241b7212 */ /* 0x000fe400078e3cff */
[----:B------:R-:W-:Y:S02]  /*4e00*/  LOP3.LUT R31, R31, R30, RZ, 0x3c, !PT ;  /* 0x0000001e1f1f7212 */ /* 0x000fe400078e3cff */
[----:B------:R-:W-:Y:S01]  /*4e10*/  PRMT R9, RZ, 0x7610, R9 ;  /* 0x00007610ff097816 */ /* 0x000fe20000000009 */
[----:B------:R-:W-:Y:S06]  /*4e20*/  @!P5 BRA `(.L_x_154) ;  /* 0x000000000040d947 */ /* 0x000fec0003800000 */
[----:B------:R-:W-:Y:S01]  /*4e30*/  IMAD.MOV.U32 R30, RZ, RZ, 0x9 ;  /* 0x00000009ff1e7424 */ /* 0x000fe200078e00ff */
[----:B------:R-:W-:Y:S02]  /*4e40*/  PRMT R9, RZ, 0x7610, R9 ;  /* 0x00007610ff097816 */ /* 0x000fe40000000009 */
[----:B------:R-:W-:-:S07]  /*4e50*/  PRMT R36, R2, 0x7610, R36 ;  /* 0x0000761002247816 */ /* 0x000fce0000000024 */
.L_x_155:
        /* <DEDUP_REMOVED lines=13> */
.L_x_154:
[----:B------:R-:W-:Y:S05]  /*4f30*/  BSYNC.RECONVERGENT B0 ;  /* 0x0000000000007941 */ /* 0x000fea0003800200 */
.L_x_153:
        /* <DEDUP_REMOVED lines=8> */
.L_x_158:
        /* <DEDUP_REMOVED lines=13> */
.L_x_157:
[----:B------:R-:W-:Y:S05]  /*5090*/  BSYNC.RECONVERGENT B0 ;  /* 0x0000000000007941 */ /* 0x000fea0003800200 */
.L_x_156:
        /* <DEDUP_REMOVED lines=8> */
.L_x_161:
        /* <DEDUP_REMOVED lines=13> */
.L_x_160:
[----:B------:R-:W-:Y:S05]  /*51f0*/  BSYNC.RECONVERGENT B0 ;  /* 0x0000000000007941 */ /* 0x000fea0003800200 */
.L_x_159:
        /* <DEDUP_REMOVED lines=8> */
.L_x_164:
        /* <DEDUP_REMOVED lines=13> */
.L_x_163:
[----:B------:R-:W-:Y:S05]  /*5350*/  BSYNC.RECONVERGENT B0 ;  /* 0x0000000000007941 */ /* 0x000fea0003800200 */
.L_x_162:
[----:B------:R-:W-:Y:S01]  /*5360*/  BSSY.RECONVERGENT B0, `(.L_x_165) ;  /* 0x0000017000007945 */ /* 0x000fe20003800200 */
[----:B------:R-:W-:Y:S02]  /*5370*/  ISETP.NE.AND P5, PT, R7, R0, PT ;  /* 0x000000000700720c */ /* 0x000fe40003fa5270 */
[----:B------:R-:W-:Y:S02]  /*5380*/  LOP3.LUT R21, R21, R10, RZ, 0x3c, !PT ;  /* 0x0000000a15157212 */ /* 0x000fe400078e3cff */
[----:B------:R-:W-:Y:S02]  /*5390*/  LOP3.LUT R20, R25, R20, RZ, 0x3c, !PT ;  /* 0x0000001419147212 */ /* 0x000fe400078e3cff */
[----:B------:R-:W-:Y:S01]  /*53a0*/  PRMT R7, RZ, 0x7610, R7 ;  /* 0x00007610ff077816 */ /* 0x000fe20000000007 */
[----:B------:R-:W-:Y:S06]  /*53b0*/  @!P2 BRA `(.L_x_166) ;  /* 0x000000000044a947 */ /* 0x000fec0003800000 */
[----:B------:R-:W-:Y:S01]  /*53c0*/  IMAD.MOV.U32 R0, RZ, RZ, 0xd ;  /* 0x0000000dff007424 */ /* 0x000fe200078e00ff */
[----:B------:R-:W-:Y:S02]  /*53d0*/  PRMT R7, RZ, 0x7610, R7 ;  /* 0x00007610ff077816 */ /* 0x000fe40000000007 */
[----:B------:R-:W-:-:S07]  /*53e0*/  PRMT R10, R2, 0x7610, R10 ;  /* 0x00007610020a7816 */ /* 0x000fce000000000a */
.L_x_167:
        /* <DEDUP_REMOVED lines=14> */
.L_x_166:
[----:B------:R-:W-:Y:S05]  /*54d0*/  BSYNC.RECONVERGENT B0 ;  /* 0x0000000000007941 */ /* 0x000fea0003800200 */
.L_x_165:
[----:B------:R-:W-:Y:S01]  /*54e0*/  BSSY.RECONVERGENT B0, `(.L_x_168) ;  /* 0x000001b000007945 */ /* 0x000fe20003800200 */
[----:B------:R-:W-:Y:S02]  /*54f0*/  LOP3.LUT R10, R21, R4, RZ, 0x3c, !PT ;  /* 0x00000004150a7212 */ /* 0x000fe400078e3cff */
[----:B------:R-:W-:Y:S02]  /*5500*/  ISETP.NE.AND P2, PT, R6, R13, PT ;  /* 0x0000000d0600720c */ /* 0x000fe40003f45270 */
[----:B------:R-:W-:Y:S02]  /*5510*/  LOP3.LUT R0, R32, R15, RZ, 0x3c, !PT ;  /* 0x0000000f20007212 */ /* 0x000fe400078e3cff */
[----:B------:R-:W-:Y:S02]  /*5520*/  LOP3.LUT R5, R28, R5, RZ, 0x3c, !PT ;  /* 0x000000051c057212 */ /* 0x000fe400078e3cff */
[----:B------:R-:W-:Y:S02]  /*5530*/  LOP3.LUT R20, R20, R23, RZ, 0x3c, !PT ;  /* 0x0000001714147212 */ /* 0x000fe400078e3cff */
[----:B------:R-:W-:-:S02]  /*5540*/  LOP3.LUT R37, R8, R37, RZ, 0x3c, !PT ;  /* 0x0000002508257212 */ /* 0x000fc400078e3cff */
[----:B------:R-:W-:Y:S02]  /*5550*/  LOP3.LUT R30, R31, R30, RZ, 0x3c, !PT ;  /* 0x0000001e1f1e7212 */ /* 0x000fe400078e3cff */
[----:B------:R-:W-:Y:S01]  /*5560*/  PRMT R4, RZ, 0x7610, R4 ;  /* 0x00007610ff047816 */ /* 0x000fe20000000004 */
[----:B------:R-:W-:Y:S06]  /*5570*/  @!P0 BRA `(.L_x_169) ;  /* 0x0000000000448947 */ /* 0x000fec0003800000 */
[----:B------:R-:W-:Y:S01]  /*5580*/  IMAD.MOV.U32 R15, RZ, RZ, 0xd ;  /* 0x0000000dff0f7424 */ /* 0x000fe200078e00ff */
[----:B------:R-:W-:Y:S02]  /*5590*/  PRMT R4, RZ, 0x7610, R4 ;  /* 0x00007610ff047816 */ /* 0x000fe40000000004 */
[----:B------:R-:W-:-:S07]  /*55a0*/  PRMT R8, R33, 0x7610, R8 ;  /* 0x0000761021087816 */ /* 0x000fce0000000008 */
.L_x_170:
        /* <DEDUP_REMOVED lines=14> */
.L_x_169:
[----:B------:R-:W-:Y:S05]  /*5690*/  BSYNC.RECONVERGENT B0 ;  /* 0x0000000000007941 */ /* 0x000fea0003800200 */
.L_x_168:
[----:B------:R-:W-:Y:S01]  /*56a0*/  LOP3.LUT R28, R37, R22, RZ, 0x3c, !PT ;  /* 0x00000016251c7212 */ /* 0x000fe200078e3cff */
[----:B------:R-:W-:Y:S01]  /*56b0*/  BSSY.RECONVERGENT B0, `(.L_x_171) ;  /* 0x000001a000007945 */ /* 0x000fe20003800200 */
[----:B------:R-:W-:Y:S02]  /*56c0*/  LOP3.LUT R30, R30, R19, RZ, 0x3c, !PT ;  /* 0x000000131e1e7212 */ /* 0x000fe400078e3cff */
[----:B------:R-:W-:Y:S02]  /*56d0*/  ISETP.NE.AND P0, PT, R6, R13, PT ;  /* 0x0000000d0600720c */ /* 0x000fe40003f05270 */
        /* <DEDUP_REMOVED lines=9> */
.L_x_173:
        /* <DEDUP_REMOVED lines=14> */
.L_x_172:
[----:B------:R-:W-:Y:S05]  /*5850*/  BSYNC.RECONVERGENT B0 ;  /* 0x0000000000007941 */ /* 0x000fea0003800200 */
.L_x_171:
[----:B------:R-:W-:Y:S01]  /*5860*/  BSSY.RECONVERGENT B0, `(.L_x_174) ;  /* 0x0000015000007945 */ /* 0x000fe20003800200 */
[----:B------:R-:W-:Y:S02]  /*5870*/  LOP3.LUT R15, R9, R4, RZ, 0x3c, !PT ;  /* 0x00000004090f7212 */ /* 0x000fe400078e3cff */
[----:B------:R-:W-:Y:S01]  /*5880*/  PRMT R4, RZ, 0x7610, R4 ;  /* 0x00007610ff047816 */ /* 0x000fe20000000004 */
[----:B------:R-:W-:Y:S06]  /*5890*/  @!P6 BRA `(.L_x_175) ;  /* 0x000000000044e947 */ /* 0x000fec0003800000 */
[----:B------:R-:W-:Y:S01]  /*58a0*/  IMAD.MOV.U32 R9, RZ, RZ, 0xe ;  /* 0x0000000eff097424 */ /* 0x000fe200078e00ff */
[----:B------:R-:W-:Y:S02]  /*58b0*/  PRMT R4, RZ, 0x7610, R4 ;  /* 0x00007610ff047816 */ /* 0x000fe40000000004 */
[----:B------:R-:W-:-:S07]  /*58c0*/  PRMT R8, R34, 0x7610, R8 ;  /* 0x0000761022087816 */ /* 0x000fce0000000008 */
.L_x_176:
        /* <DEDUP_REMOVED lines=14> */
.L_x_175:
[----:B------:R-:W-:Y:S05]  /*59b0*/  BSYNC.RECONVERGENT B0 ;  /* 0x0000000000007941 */ /* 0x000fea0003800200 */
.L_x_174:
[----:B------:R-:W-:Y:S01]  /*59c0*/  BSSY.RECONVERGENT B0, `(.L_x_177) ;  /* 0x0000015000007945 */ /* 0x000fe20003800200 */
[----:B------:R-:W-:Y:S02]  /*59d0*/  LOP3.LUT R20, R15, R4, RZ, 0x3c, !PT ;  /* 0x000000040f147212 */ /* 0x000fe400078e3cff */
[----:B------:R-:W-:Y:S01]  /*59e0*/  PRMT R31, RZ, 0x7610, R31 ;  /* 0x00007610ff1f7816 */ /* 0x000fe2000000001f */
[----:B------:R-:W-:Y:S06]  /*59f0*/  @!P2 BRA `(.L_x_178) ;  /* 0x000000000044a947 */ /* 0x000fec0003800000 */
[----:B------:R-:W-:Y:S01]  /*5a00*/  IMAD.MOV.U32 R4, RZ, RZ, 0xb ;  /* 0x0000000bff047424 */ /* 0x000fe200078e00ff */
[----:B------:R-:W-:Y:S02]  /*5a10*/  PRMT R31, RZ, 0x7610, R31 ;  /* 0x00007610ff1f7816 */ /* 0x000fe4000000001f */
[----:B------:R-:W-:-:S07]  /*5a20*/  PRMT R8, R2, 0x7610, R8 ;  /* 0x0000761002087816 */ /* 0x000fce0000000008 */
.L_x_179:
        /* <DEDUP_REMOVED lines=14> */
.L_x_178:
[----:B------:R-:W-:Y:S05]  /*5b10*/  BSYNC.RECONVERGENT B0 ;  /* 0x0000000000007941 */ /* 0x000fea0003800200 */
.L_x_177:
[----:B------:R-:W-:Y:S01]  /*5b20*/  BSSY.RECONVERGENT B0, `(.L_x_180) ;  /* 0x0000014000007945 */ /* 0x000fe20003800200 */
[----:B------:R-:W-:Y:S02]  /*5b30*/  LOP3.LUT R31, R20, R31, RZ, 0x3c, !PT ;  /* 0x0000001f141f7212 */ /* 0x000fe400078e3cff */
[----:B------:R-:W-:Y:S01]  /*5b40*/  PRMT R4, RZ, 0x7610, R4 ;  /* 0x00007610ff047816 */ /* 0x000fe20000000004 */
[----:B------:R-:W-:Y:S06]  /*5b50*/  @!P1 BRA `(.L_x_181) ;  /* 0x0000000000409947 */ /* 0x000fec0003800000 */
[----:B------:R-:W-:Y:S01]  /*5b60*/  IMAD.MOV.U32 R9, RZ, RZ, 0xb ;  /* 0x0000000bff097424 */ /* 0x000fe200078e00ff */
[----:B------:R-:W-:-:S07]  /*5b70*/  PRMT R4, RZ, 0x7610, R4 ;  /* 0x00007610ff047816 */ /* 0x000fce0000000004 */
.L_x_182:
        /* <DEDUP_REMOVED lines=14> */
.L_x_181:
[----:B------:R-:W-:Y:S05]  /*5c60*/  BSYNC.RECONVERGENT B0 ;  /* 0x0000000000007941 */ /* 0x000fea0003800200 */
.L_x_180:
[----:B------:R-:W-:Y:S01]  /*5c70*/  BSSY.RECONVERGENT B0, `(.L_x_183) ;  /* 0x0000013000007945 */ /* 0x000fe20003800200 */
[----:B------:R-:W-:-:S03]  /*5c80*/  PRMT R9, RZ, 0x7610, R9 ;  /* 0x00007610ff097816 */ /* 0x000fc60000000009 */
[----:B------:R-:W-:Y:S05]  /*5c90*/  @!P4 BRA `(.L_x_184) ;  /* 0x000000000040c947 */ /* 0x000fea0003800000 */
[----:B------:R-:W-:Y:S01]  /*5ca0*/  IMAD.MOV.U32 R8, RZ, RZ, 0xd ;  /* 0x0000000dff087424 */ /* 0x000fe200078e00ff */
[----:B------:R-:W-:-:S07]  /*5cb0*/  PRMT R9, RZ, 0x7610, R9 ;  /* 0x00007610ff097816 */ /* 0x000fce0000000009 */
.L_x_185:
        /* <DEDUP_REMOVED lines=14> */
.L_x_184:
[----:B------:R-:W-:Y:S05]  /*5da0*/  BSYNC.RECONVERGENT B0 ;  /* 0x0000000000007941 */ /* 0x000fea0003800200 */
.L_x_183:
[----:B------:R-:W-:Y:S01]  /*5db0*/  BSSY.RECONVERGENT B0, `(.L_x_186) ;  /* 0x0000014000007945 */ /* 0x000fe20003800200 */
[----:B------:R-:W-:Y:S02]  /*5dc0*/  LOP3.LUT R20, R9, R4, RZ, 0x3c, !PT ;  /* 0x0000000409147212 */ /* 0x000fe400078e3cff */
[----:B------:R-:W-:Y:S01]  /*5dd0*/  PRMT R3, RZ, 0x7610, R3 ;  /* 0x00007610ff037816 */ /* 0x000fe20000000003 */
[----:B------:R-:W-:Y:S06]  /*5de0*/  @!P5 BRA `(.L_x_187) ;  /* 0x000000000040d947 */ /* 0x000fec0003800000 */
[----:B------:R-:W-:Y:S01]  /*5df0*/  IMAD.MOV.U32 R4, RZ, RZ, 0x9 ;  /* 0x00000009ff047424 */ /* 0x000fe200078e00ff */
[----:B------:R-:W-:-:S07]  /*5e00*/  PRMT R3, RZ, 0x7610, R3 ;  /* 0x00007610ff037816 */ /* 0x000fce0000000003 */
.L_x_188:
        /* <DEDUP_REMOVED lines=14> */
.L_x_187:
[----:B------:R-:W-:Y:S05]  /*5ef0*/  BSYNC.RECONVERGENT B0 ;  /* 0x0000000000007941 */ /* 0x000fea0003800200 */
.L_x_186:
[----:B------:R-:W-:Y:S01]  /*5f00*/  UIADD3 UR4, UPT, UPT, UR4, -0x1, URZ ;  /* 0xffffffff04047890 */ /* 0x000fe2000fffe0ff */
[----:B------:R-:W-:Y:S01]  /*5f10*/  BSSY.RECONVERGENT B0, `(.L_x_189) ;  /* 0x0000021000007945 */ /* 0x000fe20003800200 */
[----:B------:R-:W-:Y:S02]  /*5f20*/  PRMT R15, R26, 0x7610, R15 ;  /* 0x000076101a0f7816 */ /* 0x000fe4000000000f */
[----:B------:R-:W-:Y:S02]  /*5f30*/  PRMT R30, R27, 0x7610, R30 ;  /* 0x000076101b1e7816 */ /* 0x000fe4000000001e */
[----:B------:R-:W-:Y:S02]  /*5f40*/  LOP3.LUT R3, R20, R3, RZ, 0x3c, !PT ;  /* 0x0000000314037212 */ /* 0x000fe400078e3cff */
[----:B------:R-:W-:Y:S02]  /*5f50*/  PRMT R4, RZ, 0x7610, R4 ;  /* 0x00007610ff047816 */ /* 0x000fe40000000004 */
        /* <DEDUP_REMOVED lines=10> */
[----:B------:R-:W-:Y:S01]  /*6000*/  PRMT R33, R7, 0x7610, R33 ;  /* 0x0000761007217816 */ /* 0x000fe20000000021 */
[----:B------:R-:W-:Y:S06]  /*6010*/  @!P0 BRA `(.L_x_190) ;  /* 0x0000000000408947 */ /* 0x000fec0003800000 */
[----:B------:R-:W-:Y:S01]  /*6020*/  IMAD.MOV.U32 R5, RZ, RZ, 0xe ;  /* 0x0000000eff057424 */ /* 0x000fe200078e00ff */
[----:B------:R-:W-:-:S07]  /*6030*/  PRMT R4, RZ, 0x7610, R4 ;  /* 0x00007610ff047816 */ /* 0x000fce0000000004 */
.L_x_191:
        /* <DEDUP_REMOVED lines=14> */
.L_x_190:
[----:B------:R-:W-:Y:S05]  /*6120*/  BSYNC.RECONVERGENT B0 ;  /* 0x0000000000007941 */ /* 0x000fea0003800200 */
.L_x_189:
[----:B------:R-:W-:-:S04]  /*6130*/  LOP3.LUT R3, R3, R4, RZ, 0x3c, !PT ;  /* 0x0000000403037212 */ /* 0x000fc800078e3cff */
[----:B------:R-:W-:Y:S01]  /*6140*/  PRMT R29, R3, 0x7610, R29 ;  /* 0x00007610031d7816 */ /* 0x000fe2000000001d */
[----:B------:R-:W-:Y:S06]  /*6150*/  BRA.U UP0, `(.L_x_192) ;  /* 0xffffffa100dc7547 */ /* 0x000fec000b83ffff */
[----:B------:R-:W0:Y:S01]  /*6160*/  LDC.64 R2, c[0x0][0x390] ;  /* 0x0000e400ff027b82 */ /* 0x000e220000000a00 */
[----:B------:R-:W-:Y:S02]  /*6170*/  LOP3.LUT R41, R30, 0xff, RZ, 0xc0, !PT ;  /* 0x000000ff1e297812 */ /* 0x000fe400078ec0ff */
[----:B------:R-:W-:Y:S02]  /*6180*/  LOP3.LUT R40, R25, 0xff, RZ, 0xc0, !PT ;  /* 0x000000ff19287812 */ /* 0x000fe400078ec0ff */
[----:B------:R-:W-:Y:S02]  /*6190*/  LOP3.LUT R43, R10, 0xff, RZ, 0xc0, !PT ;  /* 0x000000ff0a2b7812 */ /* 0x000fe400078ec0ff */
[----:B------:R-:W-:Y:S02]  /*61a0*/  LOP3.LUT R42, R33, 0xff, RZ, 0xc0, !PT ;  /* 0x000000ff212a7812 */ /* 0x000fe400078ec0ff */
[----:B------:R-:W-:Y:S02]  /*61b0*/  LOP3.LUT R35, R31, 0xff, RZ, 0xc0, !PT ;  /* 0x000000ff1f237812 */ /* 0x000fe400078ec0ff */
[----:B------:R-:W-:-:S02]  /*61c0*/  LOP3.LUT R37, R26, 0xff, RZ, 0xc0, !PT ;  /* 0x000000ff1a257812 */ /* 0x000fc400078ec0ff */
[----:B------:R-:W-:Y:S02]  /*61d0*/  LOP3.LUT R39, R11, 0xff, RZ, 0xc0, !PT ;  /* 0x000000ff0b277812 */ /* 0x000fe400078ec0ff */
[----:B------:R-:W-:Y:S01]  /*61e0*/  LOP3.LUT R36, R32, 0xff, RZ, 0xc0, !PT ;  /* 0x000000ff20247812 */ /* 0x000fe200078ec0ff */
[----:B------:R-:W1:Y:S01]  /*61f0*/  S2R R45, SR_TID.X ;  /* 0x00000000002d7919 */ /* 0x000e620000002100 */
[----:B------:R-:W1:Y:S01]  /*6200*/  LDC R38, c[0x0][0x360] ;  /* 0x0000d800ff267b82 */ /* 0x000e620000000800 */
[----:B------:R-:W2:Y:S01]  /*6210*/  LDCU.64 UR6, c[0x0][0x388] ;  /* 0x00007100ff0677ac */ /* 0x000ea20008000a00 */
[----:B0-----:R-:W3:Y:S04]  /*6220*/  LDG.E.U8 R23, desc[UR8][R2.64+0x3] ;  /* 0x0000030802177981 */ /* 0x001ee8000c1e1100 */
        /* <DEDUP_REMOVED lines=14> */
[----:B------:R0:W5:Y:S01]  /*6310*/  LDG.E.U8 R14, desc[UR8][R2.64+0xf] ;  /* 0x00000f08020e7981 */ /* 0x000162000c1e1100 */
[----:B------:R-:W-:-:S02]  /*6320*/  LOP3.LUT R25, R29, 0xff, RZ, 0xc0, !PT ;  /* 0x000000ff1d197812 */ /* 0x000fc400078ec0ff */
[----:B------:R-:W-:Y:S02]  /*6330*/  LOP3.LUT R33, R34, 0xff, RZ, 0xc0, !PT ;  /* 0x000000ff22217812 */ /* 0x000fe400078ec0ff */
[----:B------:R-:W-:Y:S02]  /*6340*/  LOP3.LUT R10, R8, 0xff, RZ, 0xc0, !PT ;  /* 0x000000ff080a7812 */ /* 0x000fe400078ec0ff */
[----:B------:R-:W-:Y:S02]  /*6350*/  LOP3.LUT R26, R27, 0xff, RZ, 0xc0, !PT ;  /* 0x000000ff1b1a7812 */ /* 0x000fe400078ec0ff */
[----:B------:R-:W-:Y:S01]  /*6360*/  LOP3.LUT R31, R15, 0xff, RZ, 0xc0, !PT ;  /* 0x000000ff0f1f7812 */ /* 0x000fe200078ec0ff */
[----:B0-----:R-:W3:Y:S01]  /*6370*/  LDC.U8 R2, c[0x3][R41+0x100] ;  /* 0x00c0400029027b82 */ /* 0x001ee20000000000 */
[----:B------:R-:W-:Y:S02]  /*6380*/  LOP3.LUT R29, R9, 0xff, RZ, 0xc0, !PT ;  /* 0x000000ff091d7812 */ /* 0x000fe400078ec0ff */
[----:B------:R-:W-:-:S02]  /*6390*/  LOP3.LUT R32, R21, 0xff, RZ, 0xc0, !PT ;  /* 0x000000ff15207812 */ /* 0x000fc400078ec0ff */
[----:B------:R-:W-:-:S03]  /*63a0*/  LOP3.LUT R34, R28, 0xff, RZ, 0xc0, !PT ;  /* 0x000000ff1c227812 */ /* 0x000fc600078ec0ff */
[----:B------:R-:W4:Y:S08]  /*63b0*/  LDC.U8 R3, c[0x3][R39+0x100] ;  /* 0x00c0400027037b82 */ /* 0x000f300000000000 */
[----:B------:R-:W5:Y:S08]  /*63c0*/  LDC.U8 R30, c[0x3][R43+0x100] ;  /* 0x00c040002b1e7b82 */ /* 0x000f700000000000 */
[----:B------:R-:W0:Y:S08]  /*63d0*/  LDC.U8 R28, c[0x3][R42+0x100] ;  /* 0x00c040002a1c7b82 */ /* 0x000e300000000000 */
        /* <DEDUP_REMOVED lines=11> */
[----:B------:R-:W0:Y:S01]  /*6490*/  LDC.U8 R29, c[0x3][R29+0x100] ;  /* 0x00c040001d1d7b82 */ /* 0x000e220000000000 */
[----:B-1----:R-:W-:-:S04]  /*64a0*/  IMAD R38, R38, UR10, R45 ;  /* 0x0000000a26267c24 */ /* 0x002fc8000f8e022d */
[----:B------:R-:W-:Y:S01]  /*64b0*/  IMAD.SHL.U32 R38, R38, 0x10, RZ ;  /* 0x0000001026267824 */ /* 0x000fe200078e00ff */
[----:B---3--:R-:W-:-:S04]  /*64c0*/  LOP3.LUT R23, R2, R23, RZ, 0x3c, !PT ;  /* 0x0000001702177212 */ /* 0x008fc800078e3cff */
[C---:B--2---:R-:W-:Y:S02]  /*64d0*/  IADD3 R2, P0, PT, R38.reuse, UR6, RZ ;  /* 0x0000000626027c10 */ /* 0x044fe4000ff1e0ff */
[----:B----4-:R-:W-:Y:S02]  /*64e0*/  LOP3.LUT R39, R3, R20, RZ, 0x3c, !PT ;  /* 0x0000001403277212 */ /* 0x010fe400078e3cff */
[----:B------:R-:W-:Y:S02]  /*64f0*/  LEA.HI.X.SX32 R3, R38, UR7, 0x1, P0 ;  /* 0x0000000726037c11 */ /* 0x000fe400080f0eff */
[----:B-----5:R-:W-:Y:S02]  /*6500*/  LOP3.LUT R19, R30, R19, RZ, 0x3c, !PT ;  /* 0x000000131e137212 */ /* 0x020fe400078e3cff */
[----:B0-----:R-:W-:Y:S02]  /*6510*/  LOP3.LUT R13, R28, R13, RZ, 0x3c, !PT ;  /* 0x0000000d1c0d7212 */ /* 0x001fe400078e3cff */
        /* <DEDUP_REMOVED lines=9> */
[----:B------:R-:W-:Y:S02]  /*65b0*/  LOP3.LUT R5, R26, R5, RZ, 0x3c, !PT ;  /* 0x000000051a057212 */ /* 0x000fe400078e3cff */
[----:B------:R-:W-:Y:S02]  /*65c0*/  LOP3.LUT R31, R31, R4, RZ, 0x3c, !PT ;  /* 0x000000041f1f7212 */ /* 0x000fe400078e3cff */
[----:B------:R-:W-:Y:S01]  /*65d0*/  LOP3.LUT R29, R29, R14, RZ, 0x3c, !PT ;  /* 0x0000000e1d1d7212 */ /* 0x000fe200078e3cff */
[----:B------:R-:W-:Y:S04]  /*65e0*/  STG.E.U8 desc[UR8][R2.64], R19 ;  /* 0x0000001302007986 */ /* 0x000fe8000c101108 */
        /* <DEDUP_REMOVED lines=14> */
[----:B------:R-:W-:Y:S01]  /*66d0*/  STG.E.U8 desc[UR8][R2.64+0xf], R29 ;  /* 0x00000f1d02007986 */ /* 0x000fe2000c101108 */
[----:B------:R-:W-:Y:S05]  /*66e0*/  EXIT ;  /* 0x000000000000794d */ /* 0x000fea0003800000 */
.L_x_193:
[----:B------:R-:W-:-:S00]  /*66f0*/  BRA `(.L_x_193) ;  /* 0xfffffffc00fc7947 */ /* 0x000fc0000383ffff */
[----:B------:R-:W-:-:S00]  /*6700*/  NOP ;  /* 0x0000000000007918 */ /* 0x000fc00000000000 */
[----:B------:R-:W-:-:S00]  /*6710*/  NOP ;  /* 0x0000000000007918 */ /* 0x000fc00000000000 */
[----:B------:R-:W-:-:S00]  /*6720*/  NOP ;  /* 0x0000000000007918 */ /* 0x000fc00000000000 */
[----:B------:R-:W-:-:S00]  /*6730*/  NOP ;  /* 0x0000000000007918 */ /* 0x000fc00000000000 */
[----:B------:R-:W-:-:S00]  /*6740*/  NOP ;  /* 0x0000000000007918 */ /* 0x000fc00000000000 */
[----:B------:R-:W-:-:S00]  /*6750*/  NOP ;  /* 0x0000000000007918 */ /* 0x000fc00000000000 */
[----:B------:R-:W-:-:S00]  /*6760*/  NOP ;  /* 0x0000000000007918 */ /* 0x000fc00000000000 */
[----:B------:R-:W-:-:S00]  /*6770*/  NOP ;  /* 0x0000000000007918 */ /* 0x000fc00000000000 */
.L_x_292:


//--------------------- .text._Z21aes128_encrypt_kernelPhS_S_ --------------------------
	.section	.text._Z21aes128_encrypt_kernelPhS_S_,"ax",@progbits
	.align	128
        .global         _Z21aes128_encrypt_kernelPhS_S_
        .type           _Z21aes128_encrypt_kernelPhS_S_,@function
        .size           _Z21aes128_encrypt_kernelPhS_S_,(.L_x_293 - _Z21aes128_encrypt_kernelPhS_S_)
        .other          _Z21aes128_encrypt_kernelPhS_S_,@"STO_CUDA_ENTRY STV_DEFAULT"
_Z21aes128_encrypt_kernelPhS_S_:
.text._Z21aes128_encrypt_kernelPhS_S_:
        /* <DEDUP_REMOVED lines=16> */
[----:B------:R-:W5:Y:S04]  /*0100*/  LDG.E.U8 R16, desc[UR8][R10.64+0x2] ;  /* 0x000002080a107981 */ /* 0x000f68000c1e1100 */
[----:B------:R-:W3:Y:S04]  /*0110*/  LDG.E.U8 R17, desc[UR8][R10.64+0x3] ;  /* 0x000003080a117981 */ /* 0x000ee8000c1e1100 */
[----:B------:R-:W4:Y:S04]  /*0120*/  LDG.E.U8 R18, desc[UR8][R10.64+0x4] ;  /* 0x000004080a127981 */ /* 0x000f28000c1e1100 */
[----:B------:R-:W4:Y:S04]  /*0130*/  LDG.E.U8 R19, desc[UR8][R10.64+0x5] ;  /* 0x000005080a137981 */ /* 0x000f28000c1e1100 */
[----:B------:R-:W2:Y:S04]  /*0140*/  LDG.E.U8 R20, desc[UR8][R10.64+0x6] ;  /* 0x000006080a147981 */ /* 0x000ea8000c1e1100 */
[----:B------:R-:W5:Y:S04]  /*0150*/  LDG.E.U8 R21, desc[UR8][R10.64+0x7] ;  /* 0x000007080a157981 */ /* 0x000f68000c1e1100 */
[----:B------:R-:W4:Y:S04]  /*0160*/  LDG.E.U8 R23, desc[UR8][R10.64+0x8] ;  /* 0x000008080a177981 */ /* 0x000f28000c1e1100 */
[----:B------:R-:W4:Y:S04]  /*0170*/  LDG.E.U8 R9, desc[UR8][R10.64+0x9] ;  /* 0x000009080a097981 */ /* 0x000f28000c1e1100 */
[----:B------:R-:W4:Y:S04]  /*0180*/  LDG.E.U8 R8, desc[UR8][R10.64+0xa] ;  /* 0x00000a080a087981 */ /* 0x000f28000c1e1100 */
[----:B------:R-:W4:Y:S04]  /*0190*/  LDG.E.U8 R7, desc[UR8][R10.64+0xb] ;  /* 0x00000b080a077981 */ /* 0x000f28000c1e1100 */
[----:B------:R-:W4:Y:S04]  /*01a0*/  LDG.E.U8 R6, desc[UR8][R10.64+0xc] ;  /* 0x00000c080a067981 */ /* 0x000f28000c1e1100 */
[----:B------:R-:W4:Y:S04]  /*01b0*/  LDG.E.U8 R5, desc[UR8][R10.64+0xd] ;  /* 0x00000d080a057981 */ /* 0x000f28000c1e1100 */
[----:B------:R-:W4:Y:S04]  /*01c0*/  LDG.E.U8 R4, desc[UR8][R10.64+0xe] ;  /* 0x00000e080a047981 */ /* 0x000f28000c1e1100 */
[----:B------:R-:W4:Y:S04]  /*01d0*/  LDG.E.U8 R12, desc[UR8][R10.64+0xf] ;  /* 0x00000f080a0c7981 */ /* 0x000f28000c1e1100 */
[----:B------:R-:W5:Y:S04]  /*01e0*/  LDG.E.U8 R28, desc[UR8][R2.64+0x7] ;  /* 0x00000708021c7981 */ /* 0x000f68000c1e1100 */
[----:B------:R-:W3:Y:S04]  /*01f0*/  LDG.E.U8 R29, desc[UR8][R2.64+0x2] ;  /* 0x00000208021d7981 */ /* 0x000ee8000c1e1100 */
        /* <DEDUP_REMOVED lines=12> */
[----:B------:R-:W4:Y:S01]  /*02c0*/  LDG.E.U8 R35, desc[UR8][R2.64+0xa] ;  /* 0x00000a0802237981 */ /* 0x000f22000c1e1100 */
[----:B------:R-:W-:Y:S01]  /*02d0*/  UMOV UR6, 0x1 ;  /* 0x0000000100067882 */ /* 0x000fe20000000000 */
[----:B--2---:R-:W-:-:S02]  /*02e0*/  LOP3.LUT R20, R20, R33, RZ, 0x3c, !PT ;  /* 0x0000002114147212 */ /* 0x004fc400078e3cff */
[----:B-----5:R-:W-:Y:S02]  /*02f0*/  LOP3.LUT R21, R21, R28, RZ, 0x3c, !PT ;  /* 0x0000001c15157212 */ /* 0x020fe400078e3cff */
[----:B---3--:R-:W-:Y:S02]  /*0300*/  LOP3.LUT R16, R16, R29, RZ, 0x3c, !PT ;  /* 0x0000001d10107212 */ /* 0x008fe400078e3cff */
[----:B----4-:R-:W-:Y:S02]  /*0310*/  LOP3.LUT R17, R17, R24, RZ, 0x3c, !PT ;  /* 0x0000001811117212 */ /* 0x010fe400078e3cff */
[----:B------:R-:W-:Y:S02]  /*0320*/  LOP3.LUT R18, R18, R31, RZ, 0x3c, !PT ;  /* 0x0000001f12127212 */ /* 0x000fe400078e3cff */
[----:B------:R-:W-:Y:S02]  /*0330*/  LOP3.LUT R19, R19, R26, RZ, 0x3c, !PT ;  /* 0x0000001a13137212 */ /* 0x000fe400078e3cff */
[----:B------:R-:W-:-:S02]  /*0340*/  LOP3.LUT R7, R7, R14, RZ, 0x3c, !PT ;  /* 0x0000000e07077212 */ /* 0x000fc400078e3cff */
[----:B------:R-:W-:Y:S02]  /*0350*/  LOP3.LUT R6, R6, R11, RZ, 0x3c, !PT ;  /* 0x0000000b06067212 */ /* 0x000fe400078e3cff */
[----:B------:R-:W-:Y:S02]  /*0360*/  LOP3.LUT R5, R5, R10, RZ, 0x3c, !PT ;  /* 0x0000000a05057212 */ /* 0x000fe400078e3cff */
[----:B------:R-:W-:Y:S02]  /*0370*/  LOP3.LUT R4, R4, R13, RZ, 0x3c, !PT ;  /* 0x0000000d04047212 */ /* 0x000fe400078e3cff */
[----:B------:R-:W-:Y:S02]  /*0380*/  LOP3.LUT R12, R12, R15, RZ, 0x3c, !PT ;  /* 0x0000000f0c0c7212 */ /* 0x000fe400078e3cff */
[----:B------:R-:W-:Y:S02]  /*0390*/  PRMT R31, R21, 0x7610, R31 ;  /* 0x00007610151f7816 */ /* 0x000fe4000000001f */
[----:B------:R-:W-:-:S02]  /*03a0*/  LOP3.LUT R33, R23, R30, RZ, 0x3c, !PT ;  /* 0x0000001e17217212 */ /* 0x000fc400078e3cff */
[----:B------:R-:W-:Y:S02]  /*03b0*/  PRMT R30, R20, 0x7610, R30 ;  /* 0x00007610141e7816 */ /* 0x000fe4000000001e */
[----:B------:R-:W-:Y:S02]  /*03c0*/  LOP3.LUT R32, R32, R25, RZ, 0x3c, !PT ;  /* 0x0000001920207212 */ /* 0x000fe400078e3cff */
[----:B------:R-:W-:Y:S02]  /*03d0*/  PRMT R23, R16, 0x7610, R23 ;  /* 0x0000761010177816 */ /* 0x000fe40000000017 */
[----:B------:R-:W-:Y:S02]  /*03e0*/  LOP3.LUT R22, R22, R27, RZ, 0x3c, !PT ;  /* 0x0000001b16167212 */ /* 0x000fe400078e3cff */
[----:B------:R-:W-:Y:S02]  /*03f0*/  PRMT R26, R17, 0x7610, R26 ;  /* 0x00007610111a7816 */ /* 0x000fe4000000001a */
[----:B------:R-:W-:-:S02]  /*0400*/  LOP3.LUT R34, R9, R34, RZ, 0x3c, !PT ;  /* 0x0000002209227212 */ /* 0x000fc400078e3cff */
[----:B------:R-:W-:Y:S02]  /*0410*/  PRMT R28, R18, 0x7610, R28 ;  /* 0x00007610121c7816 */ /* 0x000fe4000000001c */
[----:B------:R-:W-:Y:S02]  /*0420*/  LOP3.LUT R35, R8, R35, RZ, 0x3c, !PT ;  /* 0x0000002308237212 */ /* 0x000fe400078e3cff */
[----:B------:R-:W-:Y:S02]  /*0430*/  PRMT R29, R19, 0x7610, R29 ;  /* 0x00007610131d7816 */ /* 0x000fe4000000001d */
[----:B------:R-:W-:Y:S02]  /*0440*/  PRMT R20, R7, 0x7610, R20 ;  /* 0x0000761007147816 */ /* 0x000fe40000000014 */
[----:B------:R-:W-:Y:S02]  /*0450*/  PRMT R21, R6, 0x7610, R21 ;  /* 0x0000761006157816 */ /* 0x000fe40000000015 */
[----:B------:R-:W-:-:S02]  /*0460*/  PRMT R27, R5, 0x7610, R27 ;  /* 0x00007610051b7816 */ /* 0x000fc4000000001b */
[----:B------:R-:W-:Y:S02]  /*0470*/  PRMT R24, R4, 0x7610, R24 ;  /* 0x0000761004187816 */ /* 0x000fe40000000018 */
[----:B------:R-:W-:-:S07]  /*0480*/  PRMT R25, R12, 0x7610, R25 ;  /* 0x000076100c197816 */ /* 0x000fce0000000019 */
.L_x_290:
[----:B------:R-:W-:Y:S01]  /*0490*/  LOP3.LUT R32, R32, 0xff, RZ, 0xc0, !PT ;  /* 0x000000ff20207812 */ /* 0x000fe200078ec0ff */
[----:B------:R-:W-:Y:S01]  /*04a0*/  BSSY.RECONVERGENT B0, `(.L_x_194) ;  /* 0x000003a000007945 */ /* 0x000fe20003800200 */
[----:B------:R-:W-:Y:S02]  /*04b0*/  LOP3.LUT R40, R28, 0xff, RZ, 0xc0, !PT ;  /* 0x000000ff1c287812 */ /* 0x000fe400078ec0ff */
[----:B------:R-:W0:Y:S01]  /*04c0*/  LDC.U8 R28, c[0x3][R32] ;  /* 0x00c00000201c7b82 */ /* 0x000e220000000000 */
[----:B------:R-:W-:Y:S02]  /*04d0*/  LOP3.LUT R17, R22, 0xff, RZ, 0xc0, !PT ;  /* 0x000000ff16117812 */ /* 0x000fe400078ec0ff */
[----:B------:R-:W-:Y:S02]  /*04e0*/  LOP3.LUT R15, R23, 0xff, RZ, 0xc0, !PT ;  /* 0x000000ff170f7812 */ /* 0x000fe400078ec0ff */
[----:B------:R-:W-:Y:S02]  /*04f0*/  LOP3.LUT R14, R26, 0xff, RZ, 0xc0, !PT ;  /* 0x000000ff1a0e7812 */ /* 0x000fe400078ec0ff */
[----:B------:R-:W-:Y:S01]  /*0500*/  LOP3.LUT R13, R29, 0xff, RZ, 0xc0, !PT ;  /* 0x000000ff1d0d7812 */ /* 0x000fe200078ec0ff */
[----:B------:R-:W1:Y:S01]  /*0510*/  LDC.U8 R17, c[0x3][R17] ;  /* 0x00c0000011117b82 */ /* 0x000e620000000000 */
[----:B------:R-:W-:-:S02]  /*0520*/  LOP3.LUT R9, R34, 0xff, RZ, 0xc0, !PT ;  /* 0x000000ff22097812 */ /* 0x000fc400078ec0ff */
[----:B------:R-:W-:Y:S02]  /*0530*/  LOP3.LUT R12, R30, 0xff, RZ, 0xc0, !PT ;  /* 0x000000ff1e0c7812 */ /* 0x000fe400078ec0ff */
[----:B------:R-:W-:Y:S02]  /*0540*/  LOP3.LUT R11, R31, 0xff, RZ, 0xc0, !PT ;  /* 0x000000ff1f0b7812 */ /* 0x000fe400078ec0ff */
[----:B------:R-:W-:Y:S01]  /*0550*/  LOP3.LUT R10, R33, 0xff, RZ, 0xc0, !PT ;  /* 0x000000ff210a7812 */ /* 0x000fe200078ec0ff */
[----:B------:R-:W2:Y:S01]  /*0560*/  LDC.U8 R15, c[0x3][R15] ;  /* 0x00c000000f0f7b82 */ /* 0x000ea20000000000 */
[----:B------:R-:W-:Y:S02]  /*0570*/  LOP3.LUT R8, R35, 0xff, RZ, 0xc0, !PT ;  /* 0x000000ff23087812 */ /* 0x000fe400078ec0ff */
[----:B------:R-:W-:Y:S02]  /*0580*/  LOP3.LUT R7, R20, 0xff, RZ, 0xc0, !PT ;  /* 0x000000ff14077812 */ /* 0x000fe400078ec0ff */
[----:B------:R-:W-:-:S02]  /*0590*/  LOP3.LUT R6, R21, 0xff, RZ, 0xc0, !PT ;  /* 0x000000ff15067812 */ /* 0x000fc400078ec0ff */
[----:B------:R-:W-:Y:S01]  /*05a0*/  LOP3.LUT R5, R27, 0xff, RZ, 0xc0, !PT ;  /* 0x000000ff1b057812 */ /* 0x000fe200078ec0ff */
[----:B------:R-:W3:Y:S01]  /*05b0*/  LDC.U8 R14, c[0x3][R14] ;  /* 0x00c000000e0e7b82 */ /* 0x000ee20000000000 */
[----:B------:R-:W-:Y:S02]  /*05c0*/  LOP3.LUT R4, R24, 0xff, RZ, 0xc0, !PT ;  /* 0x000000ff18047812 */ /* 0x000fe400078ec0ff */
[----:B------:R-:W-:Y:S02]  /*05d0*/  LOP3.LUT R34, R25, 0xff, RZ, 0xc0, !PT ;  /* 0x000000ff19227812 */ /* 0x000fe400078ec0ff */
[----:B------:R-:W-:-:S03]  /*05e0*/  PRMT R33, RZ, 0x7610, R33 ;  /* 0x00007610ff217816 */ /* 0x000fc60000000021 */
[----:B------:R-:W4:Y:S08]  /*05f0*/  LDC.U8 R13, c[0x3][R13] ;  /* 0x00c000000d0d7b82 */ /* 0x000f300000000000 */
[----:B------:R-:W4:Y:S08]  /*0600*/  LDC.U8 R40, c[0x3][R40] ;  /* 0x00c0000028287b82 */ /* 0x000f300000000000 */
[----:B------:R-:W4:Y:S01]  /*0610*/  LDC.U8 R12, c[0x3][R12] ;  /* 0x00c000000c0c7b82 */ /* 0x000f220000000000 */
[----:B0-----:R-:W-:-:S02]  /*0620*/  ISETP.NE.AND P5, PT, R28, RZ, PT ;  /* 0x000000ff1c00720c */ /* 0x001fc40003fa5270 */
[----:B------:R-:W-:-:S05]  /*0630*/  ISETP.NE.AND P0, PT, R28, RZ, PT ;  /* 0x000000ff1c00720c */ /* 0x000fca0003f05270 */
[----:B------:R-:W0:Y:S01]  /*0640*/  LDC.U8 R11, c[0x3][R11] ;  /* 0x00c000000b0b7b82 */ /* 0x000e220000000000 */
[----:B-1----:R-:W-:-:S07]  /*0650*/  ISETP.NE.AND P4, PT, R17, RZ, PT ;  /* 0x000000ff1100720c */ /* 0x002fce0003f85270 */
[----:B------:R-:W1:Y:S01]  /*0660*/  LDC.U8 R10, c[0x3][R10] ;  /* 0x00c000000a0a7b82 */ /* 0x000e620000000000 */
[----:B--2---:R-:W-:-:S07]  /*0670*/  ISETP.NE.AND P3, PT, R15, RZ, PT ;  /* 0x000000ff0f00720c */ /* 0x004fce0003f65270 */
[----:B------:R-:W2:Y:S01]  /*0680*/  LDC.U8 R9, c[0x3][R9] ;  /* 0x00c0000009097b82 */ /* 0x000ea20000000000 */
[C---:B---3--:R-:W-:Y:S02]  /*0690*/  ISETP.NE.AND P2, PT, R14.reuse, RZ, PT ;  /* 0x000000ff0e00720c */ /* 0x048fe40003f45270 */
[----:B------:R-:W-:-:S05]  /*06a0*/  ISETP.NE.AND P1, PT, R14, RZ, PT ;  /* 0x000000ff0e00720c */ /* 0x000fca0003f25270 */
[----:B------:R-:W3:Y:S01]  /*06b0*/  LDC.U8 R8, c[0x3][R8] ;  /* 0x00c0000008087b82 */ /* 0x000ee20000000000 */
[----:B----4-:R-:W-:-:S07]  /*06c0*/  ISETP.NE.AND P6, PT, R13, RZ, PT ;  /* 0x000000ff0d00720c */ /* 0x010fce0003fc5270 */
[----:B------:R-:W4:Y:S08]  /*06d0*/  LDC.U8 R7, c[0x3][R7] ;  /* 0x00c0000007077b82 */ /* 0x000f300000000000 */
[----:B------:R-:W0:Y:S08]  /*06e0*/  LDC.U8 R6, c[0x3][R6] ;  /* 0x00c0000006067b82 */ /* 0x000e300000000000 */
[----:B------:R-:W0:Y:S08]  /*06f0*/  LDC.U8 R5, c[0x3][R5] ;  /* 0x00c0000005057b82 */ /* 0x000e300000000000 */
[----:B------:R-:W0:Y:S08]  /*0700*/  LDC.U8 R4, c[0x3][R4] ;  /* 0x00c0000004047b82 */ /* 0x000e300000000000 */
[----:B------:R-:W0:Y:S01]  /*0710*/  LDC.U8 R34, c[0x3][R34] ;  /* 0x00c0000022227b82 */ /* 0x000e220000000000 */
[----:B-12---:R-:W-:Y:S05]  /*0720*/  @!P5 BRA `(.L_x_195) ;  /* 0x000000000044d947 */ /* 0x006fea0003800000 */
[----:B------:R-:W-:Y:S01]  /*0730*/  IMAD.MOV.U32 R2, RZ, RZ, 0x2 ;  /* 0x00000002ff027424 */ /* 0x000fe200078e00ff */
[----:B------:R-:W-:Y:S02]  /*0740*/  PRMT R33, RZ, 0x7610, R33 ;  /* 0x00007610ff217816 */ /* 0x000fe40000000021 */
[----:B------:R-:W-:-:S07]  /*0750*/  PRMT R3, R28, 0x7610, R3 ;  /* 0x000076101c037816 */ /* 0x000fce0000000003 */
.L_x_196:
        /* <DEDUP_REMOVED lines=14> */
.L_x_195:
[----:B------:R-:W-:Y:S05]  /*0840*/  BSYNC.RECONVERGENT B0 ;  /* 0x0000000000007941 */ /* 0x000fea0003800200 */
.L_x_194:
[----:B------:R-:W-:Y:S01]  /*0850*/  BSSY.RECONVERGENT B0, `(.L_x_197) ;  /* 0x0000015000007945 */ /* 0x000fe20003800200 */
[----:B------:R-:W-:Y:S02]  /*0860*/  ISETP.NE.AND P5, PT, R13, RZ, PT ;  /* 0x000000ff0d00720c */ /* 0x000fe40003fa5270 */
[----:B------:R-:W-:Y:S01]  /*0870*/  PRMT R2, RZ, 0x7610, R2 ;  /* 0x00007610ff027816 */ /* 0x000fe20000000002 */
[----:B------:R-:W-:Y:S10]  /*0880*/  @!P6 BRA `(.L_x_198) ;  /* 0x000000000044e947 */ /* 0x000ff40003800000 */
[----:B------:R-:W-:Y:S01]  /*0890*/  IMAD.MOV.U32 R3, RZ, RZ, 0x3 ;  /* 0x00000003ff037424 */ /* 0x000fe200078e00ff */
[----:B------:R-:W-:Y:S02]  /*08a0*/  PRMT R2, RZ, 0x7610, R2 ;  /* 0x00007610ff027816 */ /* 0x000fe40000000002 */
[----:B------:R-:W-:-:S07]  /*08b0*/  PRMT R16, R13, 0x7610, R16 ;  /* 0x000076100d107816 */ /* 0x000fce0000000010 */
.L_x_199:
        /* <DEDUP_REMOVED lines=14> */
.L_x_198:
[----:B------:R-:W-:Y:S05]  /*09a0*/  BSYNC.RECONVERGENT B0 ;  /* 0x0000000000007941 */ /* 0x000fea0003800200 */
.L_x_197:
[----:B------:R-:W-:Y:S01]  /*09b0*/  BSSY.RECONVERGENT B0, `(.L_x_200) ;  /* 0x0000015000007945 */ /* 0x000fe20003800200 */
[----:B---3--:R-:W-:Y:S02]  /*09c0*/  ISETP.NE.AND P6, PT, R8, RZ, PT ;  /* 0x000000ff0800720c */ /* 0x008fe40003fc5270 */
[----:B------:R-:W-:Y:S01]  /*09d0*/  PRMT R35, RZ, 0x7610, R35 ;  /* 0x00007610ff237816 */ /* 0x000fe20000000023 */
[----:B------:R-:W-:Y:S10]  /*09e0*/  @!P5 BRA `(.L_x_201) ;  /* 0x000000000044d947 */ /* 0x000ff40003800000 */
[----:B------:R-:W-:Y:S01]  /*09f0*/  IMAD.MOV.U32 R16, RZ, RZ, 0x2 ;  /* 0x00000002ff107424 */ /* 0x000fe200078e00ff */
[----:B------:R-:W-:Y:S02]  /*0a00*/  PRMT R35, RZ, 0x7610, R35 ;  /* 0x00007610ff237816 */ /* 0x000fe40000000023 */
[----:B------:R-:W-:-:S07]  /*0a10*/  PRMT R3, R13, 0x7610, R3 ;  /* 0x000076100d037816 */ /* 0x000fce0000000003 */
.L_x_202:
        /* <DEDUP_REMOVED lines=14> */
.L_x_201:
[----:B------:R-:W-:Y:S05]  /*0b00*/  BSYNC.RECONVERGENT B0 ;  /* 0x0000000000007941 */ /* 0x000fea0003800200 */
.L_x_200:
[----:B------:R-:W-:Y:S01]  /*0b10*/  BSSY.RECONVERGENT B0, `(.L_x_203) ;  /* 0x0000015000007945 */ /* 0x000fe20003800200 */
[----:B------:R-:W-:Y:S02]  /*0b20*/  ISETP.NE.AND P5, PT, R8, RZ, PT ;  /* 0x000000ff0800720c */ /* 0x000fe40003fa5270 */
[----:B------:R-:W-:Y:S01]  /*0b30*/  PRMT R16, RZ, 0x7610, R16 ;  /* 0x00007610ff107816 */ /* 0x000fe20000000010 */
[----:B------:R-:W-:Y:S10]  /*0b40*/  @!P6 BRA `(.L_x_204) ;  /* 0x000000000044e947 */ /* 0x000ff40003800000 */
[----:B------:R-:W-:Y:S01]  /*0b50*/  IMAD.MOV.U32 R3, RZ, RZ, 0x3 ;  /* 0x00000003ff037424 */ /* 0x000fe200078e00ff */
[----:B------:R-:W-:Y:S02]  /*0b60*/  PRMT R16, RZ, 0x7610, R16 ;  /* 0x00007610ff107816 */ /* 0x000fe40000000010 */
[----:B------:R-:W-:-:S07]  /*0b70*/  PRMT R18, R8, 0x7610, R18 ;  /* 0x0000761008127816 */ /* 0x000fce0000000012 */
.L_x_205:
        /* <DEDUP_REMOVED lines=14> */
.L_x_204:
[----:B------:R-:W-:Y:S05]  /*0c60*/  BSYNC.RECONVERGENT B0 ;  /* 0x0000000000007941 */ /* 0x000fea0003800200 */
.L_x_203:
[----:B------:R-:W-:Y:S01]  /*0c70*/  BSSY.RECONVERGENT B0, `(.L_x_206) ;  /* 0x0000015000007945 */ /* 0x000fe20003800200 */
[----:B0-----:R-:W-:Y:S02]  /*0c80*/  ISETP.NE.AND P6, PT, R34, RZ, PT ;  /* 0x000000ff2200720c */ /* 0x001fe40003fc5270 */
[----:B------:R-:W-:Y:S01]  /*0c90*/  PRMT R37, RZ, 0x7610, R37 ;  /* 0x00007610ff257816 */ /* 0x000fe20000000025 */
[----:B------:R-:W-:Y:S10]  /*0ca0*/  @!P5 BRA `(.L_x_207) ;  /* 0x000000000044d947 */ /* 0x000ff40003800000 */
[----:B------:R-:W-:Y:S01]  /*0cb0*/  IMAD.MOV.U32 R18, RZ, RZ, 0x2 ;  /* 0x00000002ff127424 */ /* 0x000fe200078e00ff */
[----:B------:R-:W-:Y:S02]  /*0cc0*/  PRMT R37, RZ, 0x7610, R37 ;  /* 0x00007610ff257816 */ /* 0x000fe40000000025 */
[----:B------:R-:W-:-:S07]  /*0cd0*/  PRMT R3, R8, 0x7610, R3 ;  /* 0x0000761008037816 */ /* 0x000fce0000000003 */
.L_x_208:
        /* <DEDUP_REMOVED lines=14> */
.L_x_207:
[----:B------:R-:W-:Y:S05]  /*0dc0*/  BSYNC.RECONVERGENT B0 ;  /* 0x0000000000007941 */ /* 0x000fea0003800200 */
.L_x_206:
[----:B------:R-:W-:Y:S01]  /*0dd0*/  BSSY.RECONVERGENT B0, `(.L_x_209) ;  /* 0x0000015000007945 */ /* 0x000fe20003800200 */
[----:B------:R-:W-:Y:S02]  /*0de0*/  ISETP.NE.AND P5, PT, R40, RZ, PT ;  /* 0x000000ff2800720c */ /* 0x000fe40003fa5270 */
[----:B------:R-:W-:Y:S01]  /*0df0*/  PRMT R18, RZ, 0x7610, R18 ;  /* 0x00007610ff127816 */ /* 0x000fe20000000012 */
[----:B------:R-:W-:Y:S10]  /*0e00*/  @!P6 BRA `(.L_x_210) ;  /* 0x000000000044e947 */ /* 0x000ff40003800000 */
[----:B------:R-:W-:Y:S01]  /*0e10*/  IMAD.MOV.U32 R3, RZ, RZ, 0x3 ;  /* 0x00000003ff037424 */ /* 0x000fe200078e00ff */
[----:B------:R-:W-:Y:S02]  /*0e20*/  PRMT R18, RZ, 0x7610, R18 ;  /* 0x00007610ff127816 */ /* 0x000fe40000000012 */
[----:B------:R-:W-:-:S07]  /*0e30*/  PRMT R19, R34, 0x7610, R19 ;  /* 0x0000761022137816 */ /* 0x000fce0000000013 */
.L_x_211:
        /* <DEDUP_REMOVED lines=14> */
.L_x_210:
[----:B------:R-:W-:Y:S05]  /*0f20*/  BSYNC.RECONVERGENT B0 ;  /* 0x0000000000007941 */ /* 0x000fea0003800200 */
.L_x_209:
[----:B------:R-:W-:Y:S01]  /*0f30*/  BSSY.RECONVERGENT B0, `(.L_x_212) ;  /* 0x0000015000007945 */ /* 0x000fe20003800200 */
[----:B------:R-:W-:Y:S02]  /*0f40*/  ISETP.NE.AND P6, PT, R34, RZ, PT ;  /* 0x000000ff2200720c */ /* 0x000fe40003fc5270 */
[----:B------:R-:W-:Y:S01]  /*0f50*/  PRMT R3, RZ, 0x7610, R3 ;  /* 0x00007610ff037816 */ /* 0x000fe20000000003 */
[----:B------:R-:W-:Y:S10]  /*0f60*/  @!P0 BRA `(.L_x_213) ;  /* 0x0000000000448947 */ /* 0x000ff40003800000 */
[----:B------:R-:W-:Y:S01]  /*0f70*/  IMAD.MOV.U32 R20, RZ, RZ, 0x3 ;  /* 0x00000003ff147424 */ /* 0x000fe200078e00ff */
[----:B------:R-:W-:Y:S02]  /*0f80*/  PRMT R3, RZ, 0x7610, R3 ;  /* 0x00007610ff037816 */ /* 0x000fe40000000003 */
[----:B------:R-:W-:-:S07]  /*0f90*/  PRMT R19, R28, 0x7610, R19 ;  /* 0x000076101c137816 */ /* 0x000fce0000000013 */
.L_x_214:
        /* <DEDUP_REMOVED lines=14> */
.L_x_213:
[----:B------:R-:W-:Y:S05]  /*1080*/  BSYNC.RECONVERGENT B0 ;  /* 0x0000000000007941 */ /* 0x000fea0003800200 */
.L_x_212:
[----:B------:R-:W-:Y:S01]  /*1090*/  BSSY.RECONVERGENT B0, `(.L_x_215) ;  /* 0x0000015000007945 */ /* 0x000fe20003800200 */
[----:B------:R-:W-:Y:S02]  /*10a0*/  ISETP.NE.AND P0, PT, R40, RZ, PT ;  /* 0x000000ff2800720c */ /* 0x000fe40003f05270 */
[----:B------:R-:W-:Y:S01]  /*10b0*/  PRMT R20, RZ, 0x7610, R20 ;  /* 0x00007610ff147816 */ /* 0x000fe20000000014 */
[----:B------:R-:W-:Y:S10]  /*10c0*/  @!P6 BRA `(.L_x_216) ;  /* 0x000000000044e947 */ /* 0x000ff40003800000 */
[----:B------:R-:W-:Y:S01]  /*10d0*/  IMAD.MOV.U32 R19, RZ, RZ, 0x2 ;  /* 0x00000002ff137424 */ /* 0x000fe200078e00ff */
[----:B------:R-:W-:Y:S02]  /*10e0*/  PRMT R20, RZ, 0x7610, R20 ;  /* 0x00007610ff147816 */ /* 0x000fe40000000014 */
[----:B------:R-:W-:-:S07]  /*10f0*/  PRMT R21, R34, 0x7610, R21 ;  /* 0x0000761022157816 */ /* 0x000fce0000000015 */
.L_x_217:
        /* <DEDUP_REMOVED lines=14> */
.L_x_216:
[----:B------:R-:W-:Y:S05]  /*11e0*/  BSYNC.RECONVERGENT B0 ;  /* 0x0000000000007941 */ /* 0x000fea0003800200 */
.L_x_215:
[----:B------:R-:W-:Y:S01]  /*11f0*/  BSSY.RECONVERGENT B0, `(.L_x_218) ;  /* 0x0000015000007945 */ /* 0x000fe20003800200 */
[----:B------:R-:W-:Y:S02]  /*1200*/  ISETP.NE.AND P6, PT, R9, RZ, PT ;  /* 0x000000ff0900720c */ /* 0x000fe40003fc5270 */
[----:B------:R-:W-:Y:S01]  /*1210*/  PRMT R19, RZ, 0x7610, R19 ;  /* 0x00007610ff137816 */ /* 0x000fe20000000013 */
[----:B------:R-:W-:Y:S10]  /*1220*/  @!P5 BRA `(.L_x_219) ;  /* 0x000000000044d947 */ /* 0x000ff40003800000 */
[----:B------:R-:W-:Y:S01]  /*1230*/  IMAD.MOV.U32 R22, RZ, RZ, 0x2 ;  /* 0x00000002ff167424 */ /* 0x000fe200078e00ff */
[----:B------:R-:W-:Y:S02]  /*1240*/  PRMT R19, RZ, 0x7610, R19 ;  /* 0x00007610ff137816 */ /* 0x000fe40000000013 */
[----:B------:R-:W-:-:S07]  /*1250*/  PRMT R21, R40, 0x7610, R21 ;  /* 0x0000761028157816 */ /* 0x000fce0000000015 */
.L_x_220:
        /* <DEDUP_REMOVED lines=14> */
.L_x_219:
[----:B------:R-:W-:Y:S05]  /*1340*/  BSYNC.RECONVERGENT B0 ;  /* 0x0000000000007941 */ /* 0x000fea0003800200 */
.L_x_218:
[----:B------:R-:W-:Y:S01]  /*1350*/  BSSY.RECONVERGENT B0, `(.L_x_221) ;  /* 0x0000015000007945 */ /* 0x000fe20003800200 */
[----:B------:R-:W-:Y:S02]  /*1360*/  ISETP.NE.AND P5, PT, R9, RZ, PT ;  /* 0x000000ff0900720c */ /* 0x000fe40003fa5270 */
[----:B------:R-:W-:Y:S01]  /*1370*/  PRMT R22, RZ, 0x7610, R22 ;  /* 0x00007610ff167816 */ /* 0x000fe20000000016 */
[----:B------:R-:W-:Y:S10]  /*1380*/  @!P6 BRA `(.L_x_222) ;  /* 0x000000000044e947 */ /* 0x000ff40003800000 */
[----:B------:R-:W-:Y:S01]  /*1390*/  IMAD.MOV.U32 R21, RZ, RZ, 0x3 ;  /* 0x00000003ff157424 */ /* 0x000fe200078e00ff */
[----:B------:R-:W-:Y:S02]  /*13a0*/  PRMT R22, RZ, 0x7610, R22 ;  /* 0x00007610ff167816 */ /* 0x000fe40000000016 */
[----:B------:R-:W-:-:S07]  /*13b0*/  PRMT R23, R9, 0x7610, R23 ;  /* 0x0000761009177816 */ /* 0x000fce0000000017 */
.L_x_223:
        /* <DEDUP_REMOVED lines=14> */
.L_x_222:
[----:B------:R-:W-:Y:S05]  /*14a0*/  BSYNC.RECONVERGENT B0 ;  /* 0x0000000000007941 */ /* 0x000fea0003800200 */
.L_x_221:
[----:B------:R-:W-:Y:S01]  /*14b0*/  BSSY.RECONVERGENT B0, `(.L_x_224) ;  /* 0x0000015000007945 */ /* 0x000fe20003800200 */
[----:B------:R-:W-:Y:S02]  /*14c0*/  ISETP.NE.AND P6, PT, R4, RZ, PT ;  /* 0x000000ff0400720c */ /* 0x000fe40003fc5270 */
[----:B------:R-:W-:Y:S01]  /*14d0*/  PRMT R39, RZ, 0x7610, R39 ;  /* 0x00007610ff277816 */ /* 0x000fe20000000027 */
[----:B------:R-:W-:Y:S10]  /*14e0*/  @!P5 BRA `(.L_x_225) ;  /* 0x000000000044d947 */ /* 0x000ff40003800000 */
[----:B------:R-:W-:Y:S01]  /*14f0*/  IMAD.MOV.U32 R24, RZ, RZ, 0x2 ;  /* 0x00000002ff187424 */ /* 0x000fe200078e00ff */
[----:B------:R-:W-:Y:S02]  /*1500*/  PRMT R39, RZ, 0x7610, R39 ;  /* 0x00007610ff277816 */ /* 0x000fe40000000027 */
[----:B------:R-:W-:-:S07]  /*1510*/  PRMT R21, R9, 0x7610, R21 ;  /* 0x0000761009157816 */ /* 0x000fce0000000015 */
.L_x_226:
        /* <DEDUP_REMOVED lines=14> */
.L_x_225:
[----:B------:R-:W-:Y:S05]  /*1600*/  BSYNC.RECONVERGENT B0 ;  /* 0x0000000000007941 */ /* 0x000fea0003800200 */
.L_x_224:
[----:B------:R-:W-:Y:S01]  /*1610*/  BSSY.RECONVERGENT B0, `(.L_x_227) ;  /* 0x0000015000007945 */ /* 0x000fe20003800200 */
[----:B------:R-:W-:Y:S02]  /*1620*/  ISETP.NE.AND P5, PT, R4, RZ, PT ;  /* 0x000000ff0400720c */ /* 0x000fe40003fa5270 */
[----:B------:R-:W-:Y:S01]  /*1630*/  PRMT R24, RZ, 0x7610, R24 ;  /* 0x00007610ff187816 */ /* 0x000fe20000000018 */
[----:B------:R-:W-:Y:S10]  /*1640*/  @!P6 BRA `(.L_x_228) ;  /* 0x000000000044e947 */ /* 0x000ff40003800000 */
[----:B------:R-:W-:Y:S01]  /*1650*/  IMAD.MOV.U32 R21, RZ, RZ, 0x3 ;  /* 0x00000003ff157424 */ /* 0x000fe200078e00ff */
[----:B------:R-:W-:Y:S02]  /*1660*/  PRMT R24, RZ, 0x7610, R24 ;  /* 0x00007610ff187816 */ /* 0x000fe40000000018 */
[----:B------:R-:W-:-:S07]  /*1670*/  PRMT R23, R4, 0x7610, R23 ;  /* 0x0000761004177816 */ /* 0x000fce0000000017 */
.L_x_229:
        /* <DEDUP_REMOVED lines=14> */
.L_x_228:
[----:B------:R-:W-:Y:S05]  /*1760*/  BSYNC.RECONVERGENT B0 ;  /* 0x0000000000007941 */ /* 0x000fea0003800200 */
.L_x_227:
[----:B------:R-:W-:Y:S01]  /*1770*/  BSSY.RECONVERGENT B0, `(.L_x_230) ;  /* 0x0000015000007945 */ /* 0x000fe20003800200 */
[----:B------:R-:W-:Y:S02]  /*1780*/  ISETP.NE.AND P6, PT, R12, RZ, PT ;  /* 0x000000ff0c00720c */ /* 0x000fe40003fc5270 */
[----:B------:R-:W-:Y:S01]  /*1790*/  PRMT R41, RZ, 0x7610, R41 ;  /* 0x00007610ff297816 */ /* 0x000fe20000000029 */
[----:B------:R-:W-:Y:S10]  /*17a0*/  @!P5 BRA `(.L_x_231) ;  /* 0x000000000044d947 */ /* 0x000ff40003800000 */
[----:B------:R-:W-:Y:S01]  /*17b0*/  IMAD.MOV.U32 R26, RZ, RZ, 0x2 ;  /* 0x00000002ff1a7424 */ /* 0x000fe200078e00ff */
[----:B------:R-:W-:Y:S02]  /*17c0*/  PRMT R41, RZ, 0x7610, R41 ;  /* 0x00007610ff297816 */ /* 0x000fe40000000029 */
[----:B------:R-:W-:-:S07]  /*17d0*/  PRMT R21, R4, 0x7610, R21 ;  /* 0x0000761004157816 */ /* 0x000fce0000000015 */
.L_x_232:
        /* <DEDUP_REMOVED lines=14> */
.L_x_231:
[----:B------:R-:W-:Y:S05]  /*18c0*/  BSYNC.RECONVERGENT B0 ;  /* 0x0000000000007941 */ /* 0x000fea0003800200 */
.L_x_230:
[----:B------:R-:W-:Y:S01]  /*18d0*/  BSSY.RECONVERGENT B0, `(.L_x_233) ;  /* 0x0000015000007945 */ /* 0x000fe20003800200 */
[----:B------:R-:W-:Y:S02]  /*18e0*/  ISETP.NE.AND P5, PT, R11, RZ, PT ;  /* 0x000000ff0b00720c */ /* 0x000fe40003fa5270 */
[----:B------:R-:W-:Y:S01]  /*18f0*/  PRMT R26, RZ, 0x7610, R26 ;  /* 0x00007610ff1a7816 */ /* 0x000fe2000000001a */
[----:B------:R-:W-:Y:S10]  /*1900*/  @!P2 BRA `(.L_x_234) ;  /* 0x000000000044a947 */ /* 0x000ff40003800000 */
[----:B------:R-:W-:Y:S01]  /*1910*/  IMAD.MOV.U32 R21, RZ, RZ, 0x3 ;  /* 0x00000003ff157424 */ /* 0x000fe200078e00ff */
[----:B------:R-:W-:Y:S02]  /*1920*/  PRMT R26, RZ, 0x7610, R26 ;  /* 0x00007610ff1a7816 */ /* 0x000fe4000000001a */
[----:B------:R-:W-:-:S07]  /*1930*/  PRMT R23, R14, 0x7610, R23 ;  /* 0x000076100e177816 */ /* 0x000fce0000000017 */
.L_x_235:
        /* <DEDUP_REMOVED lines=14> */
.L_x_234:
[----:B------:R-:W-:Y:S05]  /*1a20*/  BSYNC.RECONVERGENT B0 ;  /* 0x0000000000007941 */ /* 0x000fea0003800200 */
.L_x_233:
[----:B------:R-:W-:Y:S01]  /*1a30*/  BSSY.RECONVERGENT B0, `(.L_x_236) ;  /* 0x0000015000007945 */ /* 0x000fe20003800200 */
[----:B------:R-:W-:Y:S02]  /*1a40*/  ISETP.NE.AND P2, PT, R10, RZ, PT ;  /* 0x000000ff0a00720c */ /* 0x000fe40003f45270 */
[----:B------:R-:W-:Y:S01]  /*1a50*/  PRMT R21, RZ, 0x7610, R21 ;  /* 0x00007610ff157816 */ /* 0x000fe20000000015 */
[----:B------:R-:W-:Y:S10]  /*1a60*/  @!P0 BRA `(.L_x_237) ;  /* 0x0000000000448947 */ /* 0x000ff40003800000 */
[----:B------:R-:W-:Y:S01]  /*1a70*/  IMAD.MOV.U32 R30, RZ, RZ, 0x3 ;  /* 0x00000003ff1e7424 */ /* 0x000fe200078e00ff */
[----:B------:R-:W-:Y:S02]  /*1a80*/  PRMT R21, RZ, 0x7610, R21 ;  /* 0x00007610ff157816 */ /* 0x000fe40000000015 */
[----:B------:R-:W-:-:S07]  /*1a90*/  PRMT R23, R40, 0x7610, R23 ;  /* 0x0000761028177816 */ /* 0x000fce0000000017 */
.L_x_238:
        /* <DEDUP_REMOVED lines=14> */
.L_x_237:
[----:B------:R-:W-:Y:S05]  /*1b80*/  BSYNC.RECONVERGENT B0 ;  /* 0x0000000000007941 */ /* 0x000fea0003800200 */
.L_x_236:
[----:B------:R-:W-:Y:S01]  /*1b90*/  BSSY.RECONVERGENT B0, `(.L_x_239) ;  /* 0x0000015000007945 */ /* 0x000fe20003800200 */
[----:B------:R-:W-:Y:S02]  /*1ba0*/  ISETP.NE.AND P0, PT, R10, RZ, PT ;  /* 0x000000ff0a00720c */ /* 0x000fe40003f05270 */
[----:B------:R-:W-:Y:S01]  /*1bb0*/  PRMT R30, RZ, 0x7610, R30 ;  /* 0x00007610ff1e7816 */ /* 0x000fe2000000001e */
[----:B------:R-:W-:Y:S10]  /*1bc0*/  @!P1 BRA `(.L_x_240) ;  /* 0x0000000000449947 */ /* 0x000ff40003800000 */
[----:B------:R-:W-:Y:S01]  /*1bd0*/  IMAD.MOV.U32 R23, RZ, RZ, 0x2 ;  /* 0x00000002ff177424 */ /* 0x000fe200078e00ff */
[----:B------:R-:W-:Y:S02]  /*1be0*/  PRMT R30, RZ, 0x7610, R30 ;  /* 0x00007610ff1e7816 */ /* 0x000fe4000000001e */
[----:B------:R-:W-:-:S07]  /*1bf0*/  PRMT R25, R14, 0x7610, R25 ;  /* 0x000076100e197816 */ /* 0x000fce0000000019 */
.L_x_241:
        /* <DEDUP_REMOVED lines=14> */
.L_x_240:
[----:B------:R-:W-:Y:S05]  /*1ce0*/  BSYNC.RECONVERGENT B0 ;  /* 0x0000000000007941 */ /* 0x000fea0003800200 */
.L_x_239:
[----:B------:R-:W-:Y:S01]  /*1cf0*/  BSSY.RECONVERGENT B0, `(.L_x_242) ;  /* 0x0000015000007945 */ /* 0x000fe20003800200 */
[----:B------:R-:W-:Y:S02]  /*1d00*/  ISETP.NE.AND P1, PT, R5, RZ, PT ;  /* 0x000000ff0500720c */ /* 0x000fe40003f25270 */
[----:B------:R-:W-:Y:S01]  /*1d10*/  PRMT R23, RZ, 0x7610, R23 ;  /* 0x00007610ff177816 */ /* 0x000fe20000000017 */
[----:B------:R-:W-:Y:S10]  /*1d20*/  @!P2 BRA `(.L_x_243) ;  /* 0x000000000044a947 */ /* 0x000ff40003800000 */
[----:B------:R-:W-:Y:S01]  /*1d30*/  IMAD.MOV.U32 R32, RZ, RZ, 0x2 ;  /* 0x00000002ff207424 */ /* 0x000fe200078e00ff */
[----:B------:R-:W-:Y:S02]  /*1d40*/  PRMT R23, RZ, 0x7610, R23 ;  /* 0x00007610ff177816 */ /* 0x000fe40000000017 */
[----:B------:R-:W-:-:S07]  /*1d50*/  PRMT R25, R10, 0x7610, R25 ;  /* 0x000076100a197816 */ /* 0x000fce0000000019 */
.L_x_244:
        /* <DEDUP_REMOVED lines=14> */
.L_x_243:
[----:B------:R-:W-:Y:S05]  /*1e40*/  BSYNC.RECONVERGENT B0 ;  /* 0x0000000000007941 */ /* 0x000fea0003800200 */
.L_x_242:
[----:B------:R-:W-:Y:S01]  /*1e50*/  BSSY.RECONVERGENT B0, `(.L_x_245) ;  /* 0x0000014000007945 */ /* 0x000fe20003800200 */
[----:B------:R-:W-:Y:S02]  /*1e60*/  ISETP.NE.AND P2, PT, R5, RZ, PT ;  /* 0x000000ff0500720c */ /* 0x000fe40003f45270 */
[----:B------:R-:W-:Y:S01]  /*1e70*/  PRMT R32, RZ, 0x7610, R32 ;  /* 0x00007610ff207816 */ /* 0x000fe20000000020 */
[----:B------:R-:W-:Y:S10]  /*1e80*/  @!P1 BRA `(.L_x_246) ;  /* 0x0000000000409947 */ /* 0x000ff40003800000 */
[----:B------:R-:W-:Y:S01]  /*1e90*/  IMAD.MOV.U32 R25, RZ, RZ, 0x3 ;  /* 0x00000003ff197424 */ /* 0x000fe200078e00ff */
[----:B------:R-:W-:Y:S02]  /*1ea0*/  PRMT R32, RZ, 0x7610, R32 ;  /* 0x00007610ff207816 */ /* 0x000fe40000000020 */
[----:B------:R-:W-:-:S07]  /*1eb0*/  PRMT R27, R5, 0x7610, R27 ;  /* 0x00007610051b7816 */ /* 0x000fce000000001b */
.L_x_247:
        /* <DEDUP_REMOVED lines=13> */
.L_x_246:
[----:B------:R-:W-:Y:S05]  /*1f90*/  BSYNC.RECONVERGENT B0 ;  /* 0x0000000000007941 */ /* 0x000fea0003800200 */
.L_x_245:
[----:B------:R-:W-:Y:S01]  /*1fa0*/  BSSY.RECONVERGENT B0, `(.L_x_248) ;  /* 0x000001b000007945 */ /* 0x000fe20003800200 */
[----:B------:R-:W-:Y:S02]  /*1fb0*/  LOP3.LUT R35, R35, R16, RZ, 0x3c, !PT ;  /* 0x0000001023237212 */ /* 0x000fe400078e3cff */
[----:B------:R-:W-:Y:S02]  /*1fc0*/  LOP3.LUT R33, R2, R33, RZ, 0x3c, !PT ;  /* 0x0000002102217212 */ /* 0x000fe400078e3cff */
[----:B------:R-:W-:Y:S02]  /*1fd0*/  LOP3.LUT R16, R3, R20, RZ, 0x3c, !PT ;  /* 0x0000001403107212 */ /* 0x000fe400078e3cff */
[----:B----4-:R-:W-:Y:S02]  /*1fe0*/  ISETP.NE.AND P1, PT, R7, RZ, PT ;  /* 0x000000ff0700720c */ /* 0x010fe40003f25270 */
[----:B------:R-:W-:Y:S02]  /*1ff0*/  LOP3.LUT R37, R37, R18, RZ, 0x3c, !PT ;  /* 0x0000001225257212 */ /* 0x000fe400078e3cff */
[----:B------:R-:W-:-:S02]  /*2000*/  LOP3.LUT R19, R22, R19, RZ, 0x3c, !PT ;  /* 0x0000001316137212 */ /* 0x000fc400078e3cff */
[----:B------:R-:W-:Y:S02]  /*2010*/  PRMT R2, RZ, 0x7610, R2 ;  /* 0x00007610ff027816 */ /* 0x000fe40000000002 */
[----:B------:R-:W-:Y:S01]  /*2020*/  PRMT R3, RZ, 0x7610, R3 ;  /* 0x00007610ff037816 */ /* 0x000fe20000000003 */
[----:B------:R-:W-:Y:S06]  /*2030*/  @!P2 BRA `(.L_x_249) ;  /* 0x000000000044a947 */ /* 0x000fec0003800000 */
[----:B------:R-:W-:Y:S01]  /*2040*/  IMAD.MOV.U32 R18, RZ, RZ, 0x2 ;  /* 0x00000002ff127424 */ /* 0x000fe200078e00ff */
[----:B------:R-:W-:Y:S02]  /*2050*/  PRMT R3, RZ, 0x7610, R3 ;  /* 0x00007610ff037816 */ /* 0x000fe40000000003 */
[----:B------:R-:W-:-:S07]  /*2060*/  PRMT R20, R5, 0x7610, R20 ;  /* 0x0000761005147816 */ /* 0x000fce0000000014 */
.L_x_250:
        /* <DEDUP_REMOVED lines=14> */
.L_x_249:
[----:B------:R-:W-:Y:S05]  /*2150*/  BSYNC.RECONVERGENT B0 ;  /* 0x0000000000007941 */ /* 0x000fea0003800200 */
.L_x_248:
[----:B------:R-:W-:Y:S04]  /*2160*/  BSSY.RECONVERGENT B0, `(.L_x_251) ;  /* 0x0000013000007945 */ /* 0x000fe80003800200 */
[----:B------:R-:W-:Y:S05]  /*2170*/  @!P3 BRA `(.L_x_252) ;  /* 0x000000000044b947 */ /* 0x000fea0003800000 */
[----:B------:R-:W-:Y:S01]  /*2180*/  IMAD.MOV.U32 R25, RZ, RZ, 0x3 ;  /* 0x00000003ff197424 */ /* 0x000fe200078e00ff */
[----:B------:R-:W-:Y:S02]  /*2190*/  PRMT R2, RZ, 0x7610, R2 ;  /* 0x00007610ff027816 */ /* 0x000fe40000000002 */
[----:B------:R-:W-:-:S07]  /*21a0*/  PRMT R18, R15, 0x7610, R18 ;  /* 0x000076100f127816 */ /* 0x000fce0000000012 */
.L_x_253:
        /* <DEDUP_REMOVED lines=14> */
.L_x_252:
[----:B------:R-:W-:Y:S05]  /*2290*/  BSYNC.RECONVERGENT B0 ;  /* 0x0000000000007941 */ /* 0x000fea0003800200 */
.L_x_251:
[----:B------:R-:W-:Y:S01]  /*22a0*/  BSSY.RECONVERGENT B0, `(.L_x_254) ;  /* 0x000001b000007945 */ /* 0x000fe20003800200 */
[----:B------:R-:W-:Y:S02]  /*22b0*/  LOP3.LUT R18, R21, R30, RZ, 0x3c, !PT ;  /* 0x0000001e15127212 */ /* 0x000fe400078e3cff */
[----:B------:R-:W-:Y:S02]  /*22c0*/  LOP3.LUT R20, R32, R23, RZ, 0x3c, !PT ;  /* 0x0000001720147212 */ /* 0x000fe400078e3cff */
[----:B------:R-:W-:Y:S02]  /*22d0*/  LOP3.LUT R21, R3, R2, RZ, 0x3c, !PT ;  /* 0x0000000203157212 */ /* 0x000fe400078e3cff */
[----:B------:R-:W-:Y:S02]  /*22e0*/  ISETP.NE.AND P2, PT, R6, RZ, PT ;  /* 0x000000ff0600720c */ /* 0x000fe40003f45270 */
        /* <DEDUP_REMOVED lines=8> */
.L_x_256:
        /* <DEDUP_REMOVED lines=14> */
.L_x_255:
[----:B------:R-:W-:Y:S05]  /*2450*/  BSYNC.RECONVERGENT B0 ;  /* 0x0000000000007941 */ /* 0x000fea0003800200 */
.L_x_254:
[----:B------:R-:W-:Y:S04]  /*2460*/  BSSY.RECONVERGENT B0, `(.L_x_257) ;  /* 0x0000013000007945 */ /* 0x000fe80003800200 */
[----:B------:R-:W-:Y:S05]  /*2470*/  @!P5 BRA `(.L_x_258) ;  /* 0x000000000044d947 */ /* 0x000fea0003800000 */
[----:B------:R-:W-:Y:S01]  /*2480*/  IMAD.MOV.U32 R3, RZ, RZ, 0x3 ;  /* 0x00000003ff037424 */ /* 0x000fe200078e00ff */
[----:B------:R-:W-:Y:S02]  /*2490*/  PRMT R2, RZ, 0x7610, R2 ;  /* 0x00007610ff027816 */ /* 0x000fe40000000002 */
[----:B------:R-:W-:-:S07]  /*24a0*/  PRMT R22, R11, 0x7610, R22 ;  /* 0x000076100b167816 */ /* 0x000fce0000000016 */
.L_x_259:
        /* <DEDUP_REMOVED lines=14> */
.L_x_258:
[----:B------:R-:W-:Y:S05]  /*2590*/  BSYNC.RECONVERGENT B0 ;  /* 0x0000000000007941 */ /* 0x000fea0003800200 */
.L_x_257:
        /* <DEDUP_REMOVED lines=8> */
.L_x_262:
        /* <DEDUP_REMOVED lines=14> */
.L_x_261:
[----:B------:R-:W-:Y:S05]  /*2700*/  BSYNC.RECONVERGENT B0 ;  /* 0x0000000000007941 */ /* 0x000fea0003800200 */
.L_x_260:
[----:B------:R-:W-:Y:S04]  /*2710*/  BSSY.RECONVERGENT B0, `(.L_x_263) ;  /* 0x0000013000007945 */ /* 0x000fe80003800200 */
[----:B------:R-:W-:Y:S05]  /*2720*/  @!P5 BRA `(.L_x_264) ;  /* 0x000000000044d947 */ /* 0x000fea0003800000 */
[----:B------:R-:W-:Y:S01]  /*2730*/  IMAD.MOV.U32 R2, RZ, RZ, 0x2 ;  /* 0x00000002ff027424 */ /* 0x000fe200078e00ff */
[----:B------:R-:W-:Y:S02]  /*2740*/  PRMT R3, RZ, 0x7610, R3 ;  /* 0x00007610ff037816 */ /* 0x000fe40000000003 */
[----:B------:R-:W-:-:S07]  /*2750*/  PRMT R24, R11, 0x7610, R24 ;  /* 0x000076100b187816 */ /* 0x000fce0000000018 */
.L_x_265:
        /* <DEDUP_REMOVED lines=14> */
.L_x_264:
[----:B------:R-:W-:Y:S05]  /*2840*/  BSYNC.RECONVERGENT B0 ;  /* 0x0000000000007941 */ /* 0x000fea0003800200 */
.L_x_263:
        /* <DEDUP_REMOVED lines=8> */
.L_x_268:
        /* <DEDUP_REMOVED lines=14> */
.L_x_267:
[----:B------:R-:W-:Y:S05]  /*29b0*/  BSYNC.RECONVERGENT B0 ;  /* 0x0000000000007941 */ /* 0x000fea0003800200 */
.L_x_266:
[----:B------:R-:W-:Y:S04]  /*29c0*/  BSSY.RECONVERGENT B0, `(.L_x_269) ;  /* 0x0000013000007945 */ /* 0x000fe80003800200 */
[----:B------:R-:W-:Y:S05]  /*29d0*/  @!P4 BRA `(.L_x_270) ;  /* 0x000000000044c947 */ /* 0x000fea0003800000 */
[----:B------:R-:W-:Y:S01]  /*29e0*/  IMAD.MOV.U32 R24, RZ, RZ, 0x3 ;  /* 0x00000003ff187424 */ /* 0x000fe200078e00ff */
[----:B------:R-:W-:Y:S02]  /*29f0*/  PRMT R25, RZ, 0x7610, R25 ;  /* 0x00007610ff197816 */ /* 0x000fe40000000019 */
[----:B------:R-:W-:-:S07]  /*2a00*/  PRMT R3, R17, 0x7610, R3 ;  /* 0x0000761011037816 */ /* 0x000fce0000000003 */
.L_x_271:
        /* <DEDUP_REMOVED lines=14> */
.L_x_270:
[----:B------:R-:W-:Y:S05]  /*2af0*/  BSYNC.RECONVERGENT B0 ;  /* 0x0000000000007941 */ /* 0x000fea0003800200 */
.L_x_269:
        /* <DEDUP_REMOVED lines=8> */
.L_x_274:
        /* <DEDUP_REMOVED lines=14> */
.L_x_273:
[----:B------:R-:W-:Y:S05]  /*2c60*/  BSYNC.RECONVERGENT B0 ;  /* 0x0000000000007941 */ /* 0x000fea0003800200 */
.L_x_272:
[----:B------:R-:W-:Y:S04]  /*2c70*/  BSSY.RECONVERGENT B0, `(.L_x_275) ;  /* 0x0000013000007945 */ /* 0x000fe80003800200 */
[----:B------:R-:W-:Y:S05]  /*2c80*/  @!P6 BRA `(.L_x_276) ;  /* 0x000000000044e947 */ /* 0x000fea0003800000 */
[----:B------:R-:W-:Y:S01]  /*2c90*/  IMAD.MOV.U32 R24, RZ, RZ, 0x3 ;  /* 0x00000003ff187424 */ /* 0x000fe200078e00ff */
[----:B------:R-:W-:Y:S02]  /*2ca0*/  PRMT R27, RZ, 0x7610, R27 ;  /* 0x00007610ff1b7816 */ /* 0x000fe4000000001b */
[----:B------:R-:W-:-:S07]  /*2cb0*/  PRMT R3, R12, 0x7610, R3 ;  /* 0x000076100c037816 */ /* 0x000fce0000000003 */
.L_x_277:
        /* <DEDUP_REMOVED lines=14> */
.L_x_276:
[----:B------:R-:W-:Y:S05]  /*2da0*/  BSYNC.RECONVERGENT B0 ;  /* 0x0000000000007941 */ /* 0x000fea0003800200 */
.L_x_275:
[----:B------:R-:W-:Y:S01]  /*2db0*/  BSSY.RECONVERGENT B0, `(.L_x_278) ;  /* 0x0000017000007945 */ /* 0x000fe20003800200 */
[----:B------:R-:W-:Y:S02]  /*2dc0*/  LOP3.LUT R27, R2, R27, RZ, 0x3c, !PT ;  /* 0x0000001b021b7212 */ /* 0x000fe400078e3cff */
[----:B------:R-:W-:Y:S02]  /*2dd0*/  PRMT R29, RZ, 0x7610, R29 ;  /* 0x00007610ff1d7816 */ /* 0x000fe4000000001d */
[----:B------:R-:W-:Y:S02]  /*2de0*/  PRMT R24, RZ, 0x7610, R24 ;  /* 0x00007610ff187816 */ /* 0x000fe40000000018 */
[----:B------:R-:W-:Y:S01]  /*2df0*/  PRMT R2, RZ, 0x7610, R2 ;  /* 0x00007610ff027816 */ /* 0x000fe20000000002 */
[----:B------:R-:W-:Y:S06]  /*2e00*/  @!P6 BRA `(.L_x_279) ;  /* 0x000000000044e947 */ /* 0x000fec0003800000 */
[----:B------:R-:W-:Y:S01]  /*2e10*/  IMAD.MOV.U32 R3, RZ, RZ, 0x2 ;  /* 0x00000002ff037424 */ /* 0x000fe200078e00ff */
[----:B------:R-:W-:Y:S02]  /*2e20*/  PRMT R2, RZ, 0x7610, R2 ;  /* 0x00007610ff027816 */ /* 0x000fe40000000002 */
[----:B------:R-:W-:-:S07]  /*2e30*/  PRMT R26, R12, 0x7610, R26 ;  /* 0x000076100c1a7816 */ /* 0x000fce000000001a */
.L_x_280:
        /* <DEDUP_REMOVED lines=14> */
.L_x_279:
[----:B------:R-:W-:Y:S05]  /*2f20*/  BSYNC.RECONVERGENT B0 ;  /* 0x0000000000007941 */ /* 0x000fea0003800200 */
.L_x_278:
[----:B------:R-:W-:Y:S04]  /*2f30*/  BSSY.RECONVERGENT B0, `(.L_x_281) ;  /* 0x0000013000007945 */ /* 0x000fe80003800200 */
[----:B------:R-:W-:Y:S05]  /*2f40*/  @!P1 BRA `(.L_x_282) ;  /* 0x0000000000449947 */ /* 0x000fea0003800000 */
[----:B------:R-:W-:Y:S01]  /*2f50*/  IMAD.MOV.U32 R26, RZ, RZ, 0x3 ;  /* 0x00000003ff1a7424 */ /* 0x000fe200078e00ff */
[----:B------:R-:W-:Y:S02]  /*2f60*/  PRMT R29, RZ, 0x7610, R29 ;  /* 0x00007610ff1d7816 */ /* 0x000fe4000000001d */
[----:B------:R-:W-:-:S07]  /*2f70*/  PRMT R3, R7, 0x7610, R3 ;  /* 0x0000761007037816 */ /* 0x000fce0000000003 */
.L_x_283:
        /* <DEDUP_REMOVED lines=14> */
.L_x_282:
[----:B------:R-:W-:Y:S05]  /*3060*/  BSYNC.RECONVERGENT B0 ;  /* 0x0000000000007941 */ /* 0x000fea0003800200 */
.L_x_281:
[----:B------:R-:W-:Y:S04]  /*3070*/  BSSY.RECONVERGENT B0, `(.L_x_284) ;  /* 0x0000013000007945 */ /* 0x000fe80003800200 */
[----:B------:R-:W-:Y:S05]  /*3080*/  @!P2 BRA `(.L_x_285) ;  /* 0x000000000044a947 */ /* 0x000fea0003800000 */
[----:B------:R-:W-:Y:S01]  /*3090*/  IMAD.MOV.U32 R3, RZ, RZ, 0x3 ;  /* 0x00000003ff037424 */ /* 0x000fe200078e00ff */
[----:B------:R-:W-:Y:S02]  /*30a0*/  PRMT R24, RZ, 0x7610, R24 ;  /* 0x00007610ff187816 */ /* 0x000fe40000000018 */
[----:B------:R-:W-:-:S07]  /*30b0*/  PRMT R26, R6, 0x7610, R26 ;  /* 0x00007610061a7816 */ /* 0x000fce000000001a */
.L_x_286:
        /* <DEDUP_REMOVED lines=14> */
.L_x_285:
[----:B------:R-:W-:Y:S05]  /*31a0*/  BSYNC.RECONVERGENT B0 ;  /* 0x0000000000007941 */ /* 0x000fea0003800200 */
.L_x_284:
[----:B------:R-:W-:Y:S01]  /*31b0*/  BSSY.RECONVERGENT B0, `(.L_x_287) ;  /* 0x0000015000007945 */ /* 0x000fe20003800200 */
[----:B------:R-:W-:Y:S02]  /*31c0*/  LOP3.LUT R29, R2, R29, RZ, 0x3c, !PT ;  /* 0x0000001d021d7212 */ /* 0x000fe400078e3cff */
[----:B------:R-:W-:Y:S01]  /*31d0*/  PRMT R31, RZ, 0x7610, R31 ;  /* 0x00007610ff1f7816 */ /* 0x000fe2000000001f */
[----:B------:R-:W-:Y:S06]  /*31e0*/  @!P1 BRA `(.L_x_288) ;  /* 0x0000000000449947 */ /* 0x000fec0003800000 */
[----:B------:R-:W-:Y:S01]  /*31f0*/  IMAD.MOV.U32 R2, RZ, RZ, 0x2 ;  /* 0x00000002ff027424 */ /* 0x000fe200078e00ff */
[----:B------:R-:W-:Y:S02]  /*3200*/  PRMT R31, RZ, 0x7610, R31 ;  /* 0x00007610ff1f7816 */ /* 0x000fe4000000001f */
[----:B------:R-:W-:-:S07]  /*3210*/  PRMT R3, R7, 0x7610, R3 ;  /* 0x0000761007037816 */ /* 0x000fce0000000003 */
.L_x_289:
        /* <DEDUP_REMOVED lines=14> */
.L_x_288:
[----:B------:R-:W-:Y:S05]  /*3300*/  BSYNC.RECONVERGENT B0 ;  /* 0x0000000000007941 */ /* 0x000fea0003800200 */
.L_x_287:
        /* <DEDUP_REMOVED lines=8> */
[----:B------:R-:W5:Y:S04]  /*3390*/  LDG.E.U8 R38, desc[UR8][R2.64+0x5] ;  /* 0x0000050802267981 */ /* 0x000f68000c1e1100 */
[----:B------:R-:W5:Y:S04]  /*33a0*/  LDG.E.U8 R36, desc[UR8][R2.64+0x6] ;  /* 0x0000060802247981 */ /* 0x000f68000c1e1100 */
[----:B------:R-:W5:Y:S01]  /*33b0*/  LDG.E.U8 R26, desc[UR8][R2.64+0x3] ;  /* 0x00000308021a7981 */ /* 0x000f62000c1e1100 */
[----:B--2---:R-:W-:-:S02]  /*33c0*/  LOP3.LUT R35, R28, R35, R32, 0x96, !PT ;  /* 0x000000231c237212 */ /* 0x004fc400078e9620 */
[----:B---3--:R-:W-:Y:S02]  /*33d0*/  LOP3.LUT R28, R28, R37, R42, 0x96, !PT ;  /* 0x000000251c1c7212 */ /* 0x008fe400078e962a */
[----:B------:R-:W2:Y:S01]  /*33e0*/  LDG.E.U8 R42, desc[UR8][R2.64+0xf] ;  /* 0x00000f08022a7981 */ /* 0x000ea2000c1e1100 */
[----:B----4-:R-:W-:-:S03]  /*33f0*/  LOP3.LUT R37, R8, R33, R30, 0x96, !PT ;  /* 0x0000002108257212 */ /* 0x010fc600078e961e */
[----:B------:R-:W3:Y:S01]  /*3400*/  LDG.E.U8 R33, desc[UR8][R2.64+0x4] ;  /* 0x0000040802217981 */ /* 0x000ee2000c1e1100 */
[-C--:B------:R-:W-:Y:S02]  /*3410*/  LOP3.LUT R32, R37, R34.reuse, RZ, 0x3c, !PT ;  /* 0x0000002225207212 */ /* 0x080fe400078e3cff */
[----:B------:R-:W-:Y:S01]  /*3420*/  LOP3.LUT R34, R35, R34, RZ, 0x3c, !PT ;  /* 0x0000002223227212 */ /* 0x000fe200078e3cff */
[----:B------:R-:W4:Y:S01]  /*3430*/  LDG.E.U8 R30, desc[UR8][R2.64+0x7] ;  /* 0x00000708021e7981 */ /* 0x000f22000c1e1100 */
[C---:B-----5:R-:W-:Y:S02]  /*3440*/  LOP3.LUT R35, R40.reuse, R39, R38, 0x96, !PT ;  /* 0x0000002728237212 */ /* 0x060fe400078e9626 */
[----:B------:R-:W-:Y:S01]  /*3450*/  LOP3.LUT R40, R40, R41, R36, 0x96, !PT ;  /* 0x0000002928287212 */ /* 0x000fe200078e9624 */
[----:B------:R-:W5:Y:S01]  /*3460*/  LDG.E.U8 R37, desc[UR8][R2.64+0x9] ;  /* 0x0000090802257981 */ /* 0x000f62000c1e1100 */
[----:B------:R-:W-:-:S03]  /*3470*/  LOP3.LUT R43, R13, R16, R26, 0x96, !PT ;  /* 0x000000100d2b7212 */ /* 0x000fc600078e961a */
[----:B------:R-:W5:Y:S04]  /*3480*/  LDG.E.U8 R36, desc[UR8][R2.64+0x8] ;  /* 0x0000080802247981 */ /* 0x000f68000c1e1100 */
[----:B------:R-:W5:Y:S04]  /*3490*/  LDG.E.U8 R16, desc[UR8][R2.64+0xc] ;  /* 0x00000c0802107981 */ /* 0x000f68000c1e1100 */
[----:B------:R-:W5:Y:S04]  /*34a0*/  LDG.E.U8 R26, desc[UR8][R2.64+0xd] ;  /* 0x00000d08021a7981 */ /* 0x000f68000c1e1100 */
[----:B------:R-:W5:Y:S04]  /*34b0*/  LDG.E.U8 R39, desc[UR8][R2.64+0xa] ;  /* 0x00000a0802277981 */ /* 0x000f68000c1e1100 */
[----:B------:R-:W5:Y:S04]  /*34c0*/  LDG.E.U8 R38, desc[UR8][R2.64+0xb] ;  /* 0x00000b0802267981 */ /* 0x000f68000c1e1100 */
[----:B------:R-:W5:Y:S01]  /*34d0*/  LDG.E.U8 R41, desc[UR8][R2.64+0xe] ;  /* 0x00000e0802297981 */ /* 0x000f62000c1e1100 */
[----:B------:R-:W-:Y:S01]  /*34e0*/  UIADD3 UR6, UPT, UPT, UR6, 0x1, URZ ;  /* 0x0000000106067890 */ /* 0x000fe2000fffe0ff */
[----:B------:R-:W-:-:S02]  /*34f0*/  LOP3.LUT R28, R28, R13, RZ, 0x3c, !PT ;  /* 0x0000000d1c1c7212 */ /* 0x000fc400078e3cff */
[----:B------:R-:W-:Y:S01]  /*3500*/  LOP3.LUT R35, R35, R14, RZ, 0x3c, !PT ;  /* 0x0000000e23237212 */ /* 0x000fe200078e3cff */
[----:B------:R-:W-:Y:S01]  /*3510*/  UISETP.NE.AND UP0, UPT, UR6, 0xa, UPT ;  /* 0x0000000a0600788c */ /* 0x000fe2000bf05270 */
[----:B------:R-:W-:Y:S02]  /*3520*/  LOP3.LUT R8, R43, R8, RZ, 0x3c, !PT ;  /* 0x000000082b087212 */ /* 0x000fe400078e3cff */
[----:B------:R-:W-:Y:S02]  /*3530*/  LOP3.LUT R40, R40, R9, RZ, 0x3c, !PT ;  /* 0x0000000928287212 */ /* 0x000fe400078e3cff */
[----:B---3--:R-:W-:Y:S02]  /*3540*/  LOP3.LUT R19, R4, R19, R33, 0x96, !PT ;  /* 0x0000001304137212 */ /* 0x008fe400078e9621 */
[----:B--2---:R-:W-:Y:S02]  /*3550*/  LOP3.LUT R42, R42, R24, R31, 0x96, !PT ;  /* 0x000000182a2a7212 */ /* 0x004fe400078e961f */
[----:B------:R-:W-:-:S02]  /*3560*/  LOP3.LUT R13, R19, R14, RZ, 0x3c, !PT ;  /* 0x0000000e130d7212 */ /* 0x000fc400078e3cff */
[----:B----4-:R-:W-:Y:S02]  /*3570*/  LOP3.LUT R33, R9, R18, R30, 0x96, !PT ;  /* 0x0000001209217212 */ /* 0x010fe400078e961e */
[----:B-----5:R-:W-:Y:S02]  /*3580*/  LOP3.LUT R14, R10, R21, R37, 0x96, !PT ;  /* 0x000000150a0e7212 */ /* 0x020fe400078e9625 */
[----:B------:R-:W-:Y:S02]  /*3590*/  LOP3.LUT R20, R15, R20, R36, 0x96, !PT ;  /* 0x000000140f147212 */ /* 0x000fe400078e9624 */
[----:B------:R-:W-:Y:S02]  /*35a0*/  LOP3.LUT R16, R12, R25, R16, 0x96, !PT ;  /* 0x000000190c107212 */ /* 0x000fe400078e9610 */
[----:B------:R-:W-:Y:S02]  /*35b0*/  LOP3.LUT R26, R6, R27, R26, 0x96, !PT ;  /* 0x0000001b061a7212 */ /* 0x000fe400078e961a */
[----:B------:R-:W-:-:S02]  /*35c0*/  LOP3.LUT R4, R33, R4, RZ, 0x3c, !PT ;  /* 0x0000000421047212 */ /* 0x000fc400078e3cff */
[----:B------:R-:W-:Y:S02]  /*35d0*/  LOP3.LUT R10, R10, R23, R39, 0x96, !PT ;  /* 0x000000170a0a7212 */ /* 0x000fe400078e9627 */
[----:B------:R-:W-:Y:S02]  /*35e0*/  LOP3.LUT R22, R5, R22, R38, 0x96, !PT ;  /* 0x0000001605167212 */ /* 0x000fe400078e9626 */
[----:B------:R-:W-:Y:S02]  /*35f0*/  LOP3.LUT R6, R6, R29, R41, 0x96, !PT ;  /* 0x0000001d06067212 */ /* 0x000fe400078e9629 */
[----:B------:R-:W-:Y:S02]  /*3600*/  LOP3.LUT R33, R20, R11, RZ, 0x3c, !PT ;  /* 0x0000000b14217212 */ /* 0x000fe400078e3cff */
[----:B------:R-:W-:Y:S02]  /*3610*/  LOP3.LUT R16, R16, R7, RZ, 0x3c, !PT ;  /* 0x0000000710107212 */ /* 0x000fe400078e3cff */
[----:B------:R-:W-:-:S02]  /*3620*/  LOP3.LUT R11, R14, R11, RZ, 0x3c, !PT ;  /* 0x0000000b0e0b7212 */ /* 0x000fc400078e3cff */
[----:B------:R-:W-:Y:S02]  /*3630*/  LOP3.LUT R5, R10, R5, RZ, 0x3c, !PT ;  /* 0x000000050a057212 */ /* 0x000fe400078e3cff */
[----:B------:R-:W-:Y:S02]  /*3640*/  LOP3.LUT R15, R22, R15, RZ, 0x3c, !PT ;  /* 0x0000000f160f7212 */ /* 0x000fe400078e3cff */
[----:B------:R-:W-:Y:S02]  /*3650*/  LOP3.LUT R7, R26, R7, RZ, 0x3c, !PT ;  /* 0x000000071a077212 */ /* 0x000fe400078e3cff */
[----:B------:R-:W-:Y:S02]  /*3660*/  LOP3.LUT R6, R6, R17, RZ, 0x3c, !PT ;  /* 0x0000001106067212 */ /* 0x000fe400078e3cff */
[----:B------:R-:W-:Y:S02]  /*3670*/  LOP3.LUT R42, R12, R42, R17, 0x96, !PT ;  /* 0x0000002a0c2a7212 */ /* 0x000fe400078e9611 */
        /* <DEDUP_REMOVED lines=13> */
[----:B------:R-:W-:Y:S01]  /*3750*/  PRMT R25, R42, 0x7610, R25 ;  /* 0x000076102a197816 */ /* 0x000fe20000000019 */
[----:B------:R-:W-:Y:S06]  /*3760*/  BRA.U UP0, `(.L_x_290) ;  /* 0xffffffcd00487547 */ /* 0x000fec000b83ffff */
[----:B------:R-:W0:Y:S01]  /*3770*/  LDC.64 R2, c[0x0][0x390] ;  /* 0x0000e400ff027b82 */ /* 0x000e220000000a00 */
[----:B------:R-:W-:Y:S01]  /*3780*/  LOP3.LUT R36, R32, 0xff, RZ, 0xc0, !PT ;  /* 0x000000ff20247812 */ /* 0x000fe200078ec0ff */
[----:B------:R-:W1:Y:S01]  /*3790*/  LDCU.64 UR4, c[0x0][0x388] ;  /* 0x00007100ff0477ac */ /* 0x000e620008000a00 */
[----:B0-----:R-:W2:Y:S04]  /*37a0*/  LDG.E.U8 R15, desc[UR8][R2.64+0xa5] ;  /* 0x0000a508020f7981 */ /* 0x001ea8000c1e1100 */
        /* <DEDUP_REMOVED lines=19> */
[----:B------:R-:W-:Y:S02]  /*38e0*/  LOP3.LUT R23, R23, 0xff, RZ, 0xc0, !PT ;  /* 0x000000ff17177812 */ /* 0x000fe400078ec0ff */
[----:B0-----:R-:W-:Y:S01]  /*38f0*/  LOP3.LUT R3, R24, 0xff, RZ, 0xc0, !PT ;  /* 0x000000ff18037812 */ /* 0x001fe200078ec0ff */
[----:B------:R-:W2:Y:S01]  /*3900*/  LDC.U8 R2, c[0x3][R41] ;  /* 0x00c0000029027b82 */ /* 0x000ea20000000000 */
[----:B------:R-:W-:-:S02]  /*3910*/  LOP3.LUT R30, R31, 0xff, RZ, 0xc0, !PT ;  /* 0x000000ff1f1e7812 */ /* 0x000fc400078ec0ff */
        /* <DEDUP_REMOVED lines=8> */
[----:B------:R-:W3:Y:S08]  /*39a0*/  LDC.U8 R3, c[0x3][R3] ;  /* 0x00c0000003037b82 */ /* 0x000ef00000000000 */
[----:B------:R-:W4:Y:S08]  /*39b0*/  LDC.U8 R36, c[0x3][R36] ;  /* 0x00c0000024247b82 */ /* 0x000f300000000000 */
[----:B------:R-:W5:Y:S08]  /*39c0*/  LDC.U8 R29, c[0x3][R42] ;  /* 0x00c000002a1d7b82 */ /* 0x000f700000000000 */
[----:B------:R3:W0:Y:S08]  /*39d0*/  LDC.U8 R31, c[0x3][R35] ;  /* 0x00c00000231f7b82 */ /* 0x0006300000000000 */
        /* <DEDUP_REMOVED lines=11> */
[----:B--2---:R-:W-:-:S02]  /*3a90*/  LOP3.LUT R15, R2, R15, RZ, 0x3c, !PT ;  /* 0x0000000f020f7212 */ /* 0x004fc400078e3cff */
[C---:B-1----:R-:W-:Y:S02]  /*3aa0*/  IADD3 R2, P0, PT, R0.reuse, UR4, RZ ;  /* 0x0000000400027c10 */ /* 0x042fe4000ff1e0ff */
[----:B---3--:R-:W-:Y:S02]  /*3ab0*/  LOP3.LUT R35, R3, R14, RZ, 0x3c, !PT ;  /* 0x0000000e03237212 */ /* 0x008fe400078e3cff */
[----:B------:R-:W-:Y:S02]  /*3ac0*/  LEA.HI.X.SX32 R3, R0, UR5, 0x1, P0 ;  /* 0x0000000500037c11 */ /* 0x000fe400080f0eff */
[----:B----4-:R-:W-:Y:S02]  /*3ad0*/  LOP3.LUT R19, R36, R19, RZ, 0x3c, !PT ;  /* 0x0000001324137212 */ /* 0x010fe400078e3cff */
[----:B-----5:R-:W-:Y:S02]  /*3ae0*/  LOP3.LUT R29, R29, R10, RZ, 0x3c, !PT ;  /* 0x0000000a1d1d7212 */ /* 0x020fe400078e3cff */
[----:B0-----:R-:W-:-:S02]  /*3af0*/  LOP3.LUT R31, R31, R18, RZ, 0x3c, !PT ;  /* 0x000000121f1f7212 */ /* 0x001fc400078e3cff */
        /* <DEDUP_REMOVED lines=28> */
.L_x_291:
        /* <DEDUP_REMOVED lines=12> */
.L_x_293:


//--------------------- .nv.shared.reserved.0     --------------------------
	.section	.nv.shared.reserved.0,"aw",@nobits
	.weak		__nv_reservedSMEM_offset_0_alias
	.size		__nv_reservedSMEM_offset_0_alias, 0, 64
	.other		__nv_reservedSMEM_offset_0_alias,@"STO_CUDA_RESERVED_SHARED STV_DEFAULT"
__nv_reservedSMEM_offset_0_alias:
	.zero		0
	.zero		64


//--------------------- .nv.constant0._Z21aes128_decrypt_kernelPhS_S_ --------------------------
	.section	.nv.constant0._Z21aes128_decrypt_kernelPhS_S_,"a",@progbits
	.sectionflags	@""
	.align	4
.nv.constant0._Z21aes128_decrypt_kernelPhS_S_:
	.zero		920


//--------------------- .nv.constant0._Z21aes128_encrypt_kernelPhS_S_ --------------------------
	.section	.nv.constant0._Z21aes128_encrypt_kernelPhS_S_,"a",@progbits
	.sectionflags	@""
	.align	4
.nv.constant0._Z21aes128_encrypt_kernelPhS_S_:
	.zero		920


//--------------------- SYMBOLS --------------------------

	.type		.nv.reservedSmem.offset0,@object
	.size		.nv.reservedSmem.offset0,0x4
